//
// Generated by NVIDIA NVVM Compiler
//
// Compiler Build ID: CL-36424714
// Cuda compilation tools, release 13.0, V13.0.88
// Based on NVVM 20.0.0
//

.version 9.0
.target sm_100
.address_size 64

	// .globl	_Z16generate_signalsP6float2ffiPi
.global .align 4 .b8 __cudart_i2opi_f[24] = {65, 144, 67, 60, 153, 149, 98, 219, 192, 221, 52, 245, 209, 87, 39, 252, 41, 21, 68, 78, 110, 131, 249, 162};

.visible .entry _Z16generate_signalsP6float2ffiPi(
	.param .u64 .ptr .align 1 _Z16generate_signalsP6float2ffiPi_param_0,
	.param .f32 _Z16generate_signalsP6float2ffiPi_param_1,
	.param .f32 _Z16generate_signalsP6float2ffiPi_param_2,
	.param .u32 _Z16generate_signalsP6float2ffiPi_param_3,
	.param .u64 .ptr .align 1 _Z16generate_signalsP6float2ffiPi_param_4
)
{
	.local .align 4 .b8 	__local_depot0[28];
	.reg .b64 	%SP;
	.reg .b64 	%SPL;
	.reg .pred 	%p<18>;
	.reg .b32 	%r<86>;
	.reg .b32 	%f<58>;
	.reg .b64 	%rd<47>;
	.reg .b64 	%fd<10>;

	mov.u64 	%SPL, __local_depot0;
	ld.param.u64 	%rd18, [_Z16generate_signalsP6float2ffiPi_param_0];
	ld.param.f32 	%f10, [_Z16generate_signalsP6float2ffiPi_param_1];
	ld.param.f32 	%f11, [_Z16generate_signalsP6float2ffiPi_param_2];
	ld.param.u32 	%r29, [_Z16generate_signalsP6float2ffiPi_param_3];
	ld.param.u64 	%rd19, [_Z16generate_signalsP6float2ffiPi_param_4];
	add.u64 	%rd1, %SPL, 0;
	mov.u32 	%r30, %ctaid.x;
	mov.u32 	%r31, %ntid.x;
	mov.u32 	%r32, %tid.x;
	mad.lo.s32 	%r1, %r30, %r31, %r32;
	setp.ge.s32 	%p1, %r1, %r29;
	@%p1 bra 	$L__BB0_18;
	cvt.rn.f32.s32 	%f12, %r1;
	mul.f32 	%f13, %f11, %f12;
	fma.rn.f32 	%f14, %f11, %f12, %f13;
	cvt.f64.f32 	%fd1, %f14;
	mul.f64 	%fd2, %fd1, 0d400921FB54442D18;
	cvt.rn.f32.f64 	%f15, %fd2;
	cvt.f64.f32 	%fd3, %f10;
	cvt.f64.f32 	%fd4, %f15;
	fma.rn.f64 	%fd5, %fd3, 0d401921FB54442D18, %fd4;
	cvt.rn.f32.f64 	%f1, %fd5;
	mul.f32 	%f16, %f1, 0f3F22F983;
	cvt.rni.s32.f32 	%r85, %f16;
	cvt.rn.f32.s32 	%f17, %r85;
	fma.rn.f32 	%f18, %f17, 0fBFC90FDA, %f1;
	fma.rn.f32 	%f19, %f17, 0fB3A22168, %f18;
	fma.rn.f32 	%f57, %f17, 0fA7C234C5, %f19;
	abs.f32 	%f3, %f1;
	setp.ltu.f32 	%p2, %f3, 0f47CE4780;
	mov.u32 	%r81, %r85;
	mov.f32 	%f56, %f57;
	@%p2 bra 	$L__BB0_9;
	setp.neu.f32 	%p3, %f3, 0f7F800000;
	@%p3 bra 	$L__BB0_4;
	mov.f32 	%f22, 0f00000000;
	mul.rn.f32 	%f56, %f1, %f22;
	mov.b32 	%r81, 0;
	bra.uni 	$L__BB0_9;
$L__BB0_4:
	mov.b32 	%r3, %f1;
	shl.b32 	%r34, %r3, 8;
	or.b32  	%r4, %r34, -2147483648;
	mov.b64 	%rd43, 0;
	mov.b32 	%r78, 0;
	mov.u64 	%rd41, __cudart_i2opi_f;
	mov.u64 	%rd42, %rd1;
$L__BB0_5:
	.pragma "nounroll";
	ld.global.nc.u32 	%r35, [%rd41];
	mad.wide.u32 	%rd23, %r35, %r4, %rd43;
	shr.u64 	%rd43, %rd23, 32;
	st.local.u32 	[%rd42], %rd23;
	add.s32 	%r78, %r78, 1;
	add.s64 	%rd42, %rd42, 4;
	add.s64 	%rd41, %rd41, 4;
	setp.ne.s32 	%p4, %r78, 6;
	@%p4 bra 	$L__BB0_5;
	shr.u32 	%r36, %r3, 23;
	st.local.u32 	[%rd1+24], %rd43;
	and.b32  	%r7, %r36, 31;
	and.b32  	%r37, %r36, 224;
	add.s32 	%r38, %r37, -128;
	shr.u32 	%r39, %r38, 5;
	mul.wide.u32 	%rd24, %r39, 4;
	sub.s64 	%rd8, %rd1, %rd24;
	ld.local.u32 	%r79, [%rd8+24];
	ld.local.u32 	%r80, [%rd8+20];
	setp.eq.s32 	%p5, %r7, 0;
	@%p5 bra 	$L__BB0_8;
	shf.l.wrap.b32 	%r79, %r80, %r79, %r7;
	ld.local.u32 	%r40, [%rd8+16];
	shf.l.wrap.b32 	%r80, %r40, %r80, %r7;
$L__BB0_8:
	shr.u32 	%r41, %r79, 30;
	shf.l.wrap.b32 	%r42, %r80, %r79, 2;
	shl.b32 	%r43, %r80, 2;
	shr.u32 	%r44, %r42, 31;
	add.s32 	%r45, %r44, %r41;
	neg.s32 	%r46, %r45;
	setp.lt.s32 	%p6, %r3, 0;
	selp.b32 	%r81, %r46, %r45, %p6;
	xor.b32  	%r47, %r42, %r3;
	shr.s32 	%r48, %r42, 31;
	xor.b32  	%r49, %r48, %r42;
	xor.b32  	%r50, %r48, %r43;
	cvt.u64.u32 	%rd25, %r49;
	shl.b64 	%rd26, %rd25, 32;
	cvt.u64.u32 	%rd27, %r50;
	or.b64  	%rd28, %rd26, %rd27;
	cvt.rn.f64.s64 	%fd6, %rd28;
	mul.f64 	%fd7, %fd6, 0d3BF921FB54442D19;
	cvt.rn.f32.f64 	%f20, %fd7;
	neg.f32 	%f21, %f20;
	setp.lt.s32 	%p7, %r47, 0;
	selp.f32 	%f56, %f21, %f20, %p7;
$L__BB0_9:
	setp.ltu.f32 	%p8, %f3, 0f47CE4780;
	add.s32 	%r52, %r81, 1;
	mul.rn.f32 	%f23, %f56, %f56;
	and.b32  	%r53, %r81, 1;
	setp.eq.b32 	%p9, %r53, 1;
	selp.f32 	%f24, %f56, 0f3F800000, %p9;
	fma.rn.f32 	%f25, %f23, %f24, 0f00000000;
	fma.rn.f32 	%f26, %f23, 0f37CBAC00, 0fBAB607ED;
	selp.f32 	%f27, 0fB94D4153, %f26, %p9;
	selp.f32 	%f28, 0f3C0885E4, 0f3D2AAABB, %p9;
	fma.rn.f32 	%f29, %f27, %f23, %f28;
	selp.f32 	%f30, 0fBE2AAAA8, 0fBEFFFFFF, %p9;
	fma.rn.f32 	%f31, %f29, %f23, %f30;
	fma.rn.f32 	%f32, %f31, %f25, %f24;
	and.b32  	%r54, %r52, 2;
	setp.eq.s32 	%p10, %r54, 0;
	mov.f32 	%f33, 0f00000000;
	sub.f32 	%f34, %f33, %f32;
	selp.f32 	%f35, %f32, %f34, %p10;
	cvta.to.global.u64 	%rd29, %rd19;
	mul.wide.s32 	%rd30, %r1, 4;
	add.s64 	%rd9, %rd29, %rd30;
	ld.global.u32 	%r55, [%rd9];
	cvt.rn.f32.s32 	%f36, %r55;
	mul.f32 	%f37, %f35, %f36;
	cvta.to.global.u64 	%rd31, %rd18;
	mul.wide.s32 	%rd32, %r1, 8;
	add.s64 	%rd10, %rd31, %rd32;
	st.global.f32 	[%rd10], %f37;
	@%p8 bra 	$L__BB0_17;
	setp.neu.f32 	%p11, %f3, 0f7F800000;
	@%p11 bra 	$L__BB0_12;
	mov.f32 	%f40, 0f00000000;
	mul.rn.f32 	%f57, %f1, %f40;
	mov.b32 	%r85, 0;
	bra.uni 	$L__BB0_17;
$L__BB0_12:
	mov.b32 	%r16, %f1;
	shl.b32 	%r57, %r16, 8;
	or.b32  	%r17, %r57, -2147483648;
	mov.b64 	%rd46, 0;
	mov.b32 	%r82, 0;
	mov.u64 	%rd44, __cudart_i2opi_f;
	mov.u64 	%rd45, %rd1;
$L__BB0_13:
	.pragma "nounroll";
	ld.global.nc.u32 	%r58, [%rd44];
	mad.wide.u32 	%rd35, %r58, %r17, %rd46;
	shr.u64 	%rd46, %rd35, 32;
	st.local.u32 	[%rd45], %rd35;
	add.s32 	%r82, %r82, 1;
	add.s64 	%rd45, %rd45, 4;
	add.s64 	%rd44, %rd44, 4;
	setp.ne.s32 	%p12, %r82, 6;
	@%p12 bra 	$L__BB0_13;
	shr.u32 	%r59, %r16, 23;
	st.local.u32 	[%rd1+24], %rd46;
	and.b32  	%r20, %r59, 31;
	and.b32  	%r60, %r59, 224;
	add.s32 	%r61, %r60, -128;
	shr.u32 	%r62, %r61, 5;
	mul.wide.u32 	%rd36, %r62, 4;
	sub.s64 	%rd17, %rd1, %rd36;
	ld.local.u32 	%r83, [%rd17+24];
	ld.local.u32 	%r84, [%rd17+20];
	setp.eq.s32 	%p13, %r20, 0;
	@%p13 bra 	$L__BB0_16;
	shf.l.wrap.b32 	%r83, %r84, %r83, %r20;
	ld.local.u32 	%r63, [%rd17+16];
	shf.l.wrap.b32 	%r84, %r63, %r84, %r20;
$L__BB0_16:
	shr.u32 	%r64, %r83, 30;
	shf.l.wrap.b32 	%r65, %r84, %r83, 2;
	shl.b32 	%r66, %r84, 2;
	shr.u32 	%r67, %r65, 31;
	add.s32 	%r68, %r67, %r64;
	neg.s32 	%r69, %r68;
	setp.lt.s32 	%p14, %r16, 0;
	selp.b32 	%r85, %r69, %r68, %p14;
	xor.b32  	%r70, %r65, %r16;
	shr.s32 	%r71, %r65, 31;
	xor.b32  	%r72, %r71, %r65;
	xor.b32  	%r73, %r71, %r66;
	cvt.u64.u32 	%rd37, %r72;
	shl.b64 	%rd38, %rd37, 32;
	cvt.u64.u32 	%rd39, %r73;
	or.b64  	%rd40, %rd38, %rd39;
	cvt.rn.f64.s64 	%fd8, %rd40;
	mul.f64 	%fd9, %fd8, 0d3BF921FB54442D19;
	cvt.rn.f32.f64 	%f38, %fd9;
	neg.f32 	%f39, %f38;
	setp.lt.s32 	%p15, %r70, 0;
	selp.f32 	%f57, %f39, %f38, %p15;
$L__BB0_17:
	mul.rn.f32 	%f41, %f57, %f57;
	and.b32  	%r75, %r85, 1;
	setp.eq.b32 	%p16, %r75, 1;
	selp.f32 	%f42, 0f3F800000, %f57, %p16;
	fma.rn.f32 	%f43, %f41, %f42, 0f00000000;
	fma.rn.f32 	%f44, %f41, 0f37CBAC00, 0fBAB607ED;
	selp.f32 	%f45, %f44, 0fB94D4153, %p16;
	selp.f32 	%f46, 0f3D2AAABB, 0f3C0885E4, %p16;
	fma.rn.f32 	%f47, %f45, %f41, %f46;
	selp.f32 	%f48, 0fBEFFFFFF, 0fBE2AAAA8, %p16;
	fma.rn.f32 	%f49, %f47, %f41, %f48;
	fma.rn.f32 	%f50, %f49, %f43, %f42;
	and.b32  	%r76, %r85, 2;
	setp.eq.s32 	%p17, %r76, 0;
	mov.f32 	%f51, 0f00000000;
	sub.f32 	%f52, %f51, %f50;
	selp.f32 	%f53, %f50, %f52, %p17;
	ld.global.u32 	%r77, [%rd9];
	cvt.rn.f32.s32 	%f54, %r77;
	mul.f32 	%f55, %f53, %f54;
	st.global.f32 	[%rd10+4], %f55;
$L__BB0_18:
	ret;

}
	// .globl	_Z23time_domain_beamformingP6float2PKfi
.visible .entry _Z23time_domain_beamformingP6float2PKfi(
	.param .u64 .ptr .align 1 _Z23time_domain_beamformingP6float2PKfi_param_0,
	.param .u64 .ptr .align 1 _Z23time_domain_beamformingP6float2PKfi_param_1,
	.param .u32 _Z23time_domain_beamformingP6float2PKfi_param_2
)
{
	.local .align 4 .b8 	__local_depot1[28];
	.reg .b64 	%SP;
	.reg .b64 	%SPL;
	.reg .pred 	%p<18>;
	.reg .b32 	%r<84>;
	.reg .b32 	%f<53>;
	.reg .b64 	%rd<47>;
	.reg .b64 	%fd<7>;

	mov.u64 	%SPL, __local_depot1;
	ld.param.u64 	%rd17, [_Z23time_domain_beamformingP6float2PKfi_param_0];
	ld.param.u64 	%rd18, [_Z23time_domain_beamformingP6float2PKfi_param_1];
	ld.param.u32 	%r29, [_Z23time_domain_beamformingP6float2PKfi_param_2];
	add.u64 	%rd1, %SPL, 0;
	mov.u32 	%r30, %ctaid.x;
	mov.u32 	%r31, %ntid.x;
	mov.u32 	%r32, %tid.x;
	mad.lo.s32 	%r1, %r30, %r31, %r32;
	setp.ge.s32 	%p1, %r1, %r29;
	@%p1 bra 	$L__BB1_18;
	cvta.to.global.u64 	%rd20, %rd18;
	mul.wide.s32 	%rd21, %r1, 4;
	add.s64 	%rd22, %rd20, %rd21;
	ld.global.f32 	%f10, [%rd22];
	cvt.f64.f32 	%fd1, %f10;
	mul.f64 	%fd2, %fd1, 0d401921FB54442D18;
	cvt.rn.f32.f64 	%f1, %fd2;
	mul.f32 	%f11, %f1, 0f3F22F983;
	cvt.rni.s32.f32 	%r83, %f11;
	cvt.rn.f32.s32 	%f12, %r83;
	fma.rn.f32 	%f13, %f12, 0fBFC90FDA, %f1;
	fma.rn.f32 	%f14, %f12, 0fB3A22168, %f13;
	fma.rn.f32 	%f52, %f12, 0fA7C234C5, %f14;
	abs.f32 	%f3, %f1;
	setp.ltu.f32 	%p2, %f3, 0f47CE4780;
	mov.u32 	%r79, %r83;
	mov.f32 	%f51, %f52;
	@%p2 bra 	$L__BB1_9;
	setp.neu.f32 	%p3, %f3, 0f7F800000;
	@%p3 bra 	$L__BB1_4;
	mov.f32 	%f17, 0f00000000;
	mul.rn.f32 	%f51, %f1, %f17;
	mov.b32 	%r79, 0;
	bra.uni 	$L__BB1_9;
$L__BB1_4:
	mov.b32 	%r3, %f1;
	shl.b32 	%r34, %r3, 8;
	or.b32  	%r4, %r34, -2147483648;
	mov.b64 	%rd43, 0;
	mov.b32 	%r76, 0;
	mov.u64 	%rd41, __cudart_i2opi_f;
	mov.u64 	%rd42, %rd1;
$L__BB1_5:
	.pragma "nounroll";
	ld.global.nc.u32 	%r35, [%rd41];
	mad.wide.u32 	%rd25, %r35, %r4, %rd43;
	shr.u64 	%rd43, %rd25, 32;
	st.local.u32 	[%rd42], %rd25;
	add.s32 	%r76, %r76, 1;
	add.s64 	%rd42, %rd42, 4;
	add.s64 	%rd41, %rd41, 4;
	setp.ne.s32 	%p4, %r76, 6;
	@%p4 bra 	$L__BB1_5;
	shr.u32 	%r36, %r3, 23;
	st.local.u32 	[%rd1+24], %rd43;
	and.b32  	%r7, %r36, 31;
	and.b32  	%r37, %r36, 224;
	add.s32 	%r38, %r37, -128;
	shr.u32 	%r39, %r38, 5;
	mul.wide.u32 	%rd26, %r39, 4;
	sub.s64 	%rd8, %rd1, %rd26;
	ld.local.u32 	%r77, [%rd8+24];
	ld.local.u32 	%r78, [%rd8+20];
	setp.eq.s32 	%p5, %r7, 0;
	@%p5 bra 	$L__BB1_8;
	shf.l.wrap.b32 	%r77, %r78, %r77, %r7;
	ld.local.u32 	%r40, [%rd8+16];
	shf.l.wrap.b32 	%r78, %r40, %r78, %r7;
$L__BB1_8:
	shr.u32 	%r41, %r77, 30;
	shf.l.wrap.b32 	%r42, %r78, %r77, 2;
	shl.b32 	%r43, %r78, 2;
	shr.u32 	%r44, %r42, 31;
	add.s32 	%r45, %r44, %r41;
	neg.s32 	%r46, %r45;
	setp.lt.s32 	%p6, %r3, 0;
	selp.b32 	%r79, %r46, %r45, %p6;
	xor.b32  	%r47, %r42, %r3;
	shr.s32 	%r48, %r42, 31;
	xor.b32  	%r49, %r48, %r42;
	xor.b32  	%r50, %r48, %r43;
	cvt.u64.u32 	%rd27, %r49;
	shl.b64 	%rd28, %rd27, 32;
	cvt.u64.u32 	%rd29, %r50;
	or.b64  	%rd30, %rd28, %rd29;
	cvt.rn.f64.s64 	%fd3, %rd30;
	mul.f64 	%fd4, %fd3, 0d3BF921FB54442D19;
	cvt.rn.f32.f64 	%f15, %fd4;
	neg.f32 	%f16, %f15;
	setp.lt.s32 	%p7, %r47, 0;
	selp.f32 	%f51, %f16, %f15, %p7;
$L__BB1_9:
	setp.ltu.f32 	%p8, %f3, 0f47CE4780;
	add.s32 	%r52, %r79, 1;
	mul.rn.f32 	%f18, %f51, %f51;
	and.b32  	%r53, %r79, 1;
	setp.eq.b32 	%p9, %r53, 1;
	selp.f32 	%f19, %f51, 0f3F800000, %p9;
	fma.rn.f32 	%f20, %f18, %f19, 0f00000000;
	fma.rn.f32 	%f21, %f18, 0f37CBAC00, 0fBAB607ED;
	selp.f32 	%f22, 0fB94D4153, %f21, %p9;
	selp.f32 	%f23, 0f3C0885E4, 0f3D2AAABB, %p9;
	fma.rn.f32 	%f24, %f22, %f18, %f23;
	selp.f32 	%f25, 0fBE2AAAA8, 0fBEFFFFFF, %p9;
	fma.rn.f32 	%f26, %f24, %f18, %f25;
	fma.rn.f32 	%f27, %f26, %f20, %f19;
	and.b32  	%r54, %r52, 2;
	setp.eq.s32 	%p10, %r54, 0;
	mov.f32 	%f28, 0f00000000;
	sub.f32 	%f29, %f28, %f27;
	selp.f32 	%f30, %f27, %f29, %p10;
	cvta.to.global.u64 	%rd31, %rd17;
	mul.wide.s32 	%rd32, %r1, 8;
	add.s64 	%rd9, %rd31, %rd32;
	ld.global.f32 	%f31, [%rd9];
	mul.f32 	%f32, %f31, %f30;
	st.global.f32 	[%rd9], %f32;
	@%p8 bra 	$L__BB1_17;
	setp.neu.f32 	%p11, %f3, 0f7F800000;
	@%p11 bra 	$L__BB1_12;
	mov.f32 	%f35, 0f00000000;
	mul.rn.f32 	%f52, %f1, %f35;
	mov.b32 	%r83, 0;
	bra.uni 	$L__BB1_17;
$L__BB1_12:
	mov.b32 	%r16, %f1;
	shl.b32 	%r56, %r16, 8;
	or.b32  	%r17, %r56, -2147483648;
	mov.b64 	%rd46, 0;
	mov.b32 	%r80, 0;
	mov.u64 	%rd44, __cudart_i2opi_f;
	mov.u64 	%rd45, %rd1;
$L__BB1_13:
	.pragma "nounroll";
	ld.global.nc.u32 	%r57, [%rd44];
	mad.wide.u32 	%rd35, %r57, %r17, %rd46;
	shr.u64 	%rd46, %rd35, 32;
	st.local.u32 	[%rd45], %rd35;
	add.s32 	%r80, %r80, 1;
	add.s64 	%rd45, %rd45, 4;
	add.s64 	%rd44, %rd44, 4;
	setp.ne.s32 	%p12, %r80, 6;
	@%p12 bra 	$L__BB1_13;
	shr.u32 	%r58, %r16, 23;
	st.local.u32 	[%rd1+24], %rd46;
	and.b32  	%r20, %r58, 31;
	and.b32  	%r59, %r58, 224;
	add.s32 	%r60, %r59, -128;
	shr.u32 	%r61, %r60, 5;
	mul.wide.u32 	%rd36, %r61, 4;
	sub.s64 	%rd16, %rd1, %rd36;
	ld.local.u32 	%r81, [%rd16+24];
	ld.local.u32 	%r82, [%rd16+20];
	setp.eq.s32 	%p13, %r20, 0;
	@%p13 bra 	$L__BB1_16;
	shf.l.wrap.b32 	%r81, %r82, %r81, %r20;
	ld.local.u32 	%r62, [%rd16+16];
	shf.l.wrap.b32 	%r82, %r62, %r82, %r20;
$L__BB1_16:
	shr.u32 	%r63, %r81, 30;
	shf.l.wrap.b32 	%r64, %r82, %r81, 2;
	shl.b32 	%r65, %r82, 2;
	shr.u32 	%r66, %r64, 31;
	add.s32 	%r67, %r66, %r63;
	neg.s32 	%r68, %r67;
	setp.lt.s32 	%p14, %r16, 0;
	selp.b32 	%r83, %r68, %r67, %p14;
	xor.b32  	%r69, %r64, %r16;
	shr.s32 	%r70, %r64, 31;
	xor.b32  	%r71, %r70, %r64;
	xor.b32  	%r72, %r70, %r65;
	cvt.u64.u32 	%rd37, %r71;
	shl.b64 	%rd38, %rd37, 32;
	cvt.u64.u32 	%rd39, %r72;
	or.b64  	%rd40, %rd38, %rd39;
	cvt.rn.f64.s64 	%fd5, %rd40;
	mul.f64 	%fd6, %fd5, 0d3BF921FB54442D19;
	cvt.rn.f32.f64 	%f33, %fd6;
	neg.f32 	%f34, %f33;
	setp.lt.s32 	%p15, %r69, 0;
	selp.f32 	%f52, %f34, %f33, %p15;
$L__BB1_17:
	mul.rn.f32 	%f36, %f52, %f52;
	and.b32  	%r74, %r83, 1;
	setp.eq.b32 	%p16, %r74, 1;
	selp.f32 	%f37, 0f3F800000, %f52, %p16;
	fma.rn.f32 	%f38, %f36, %f37, 0f00000000;
	fma.rn.f32 	%f39, %f36, 0f37CBAC00, 0fBAB607ED;
	selp.f32 	%f40, %f39, 0fB94D4153, %p16;
	selp.f32 	%f41, 0f3D2AAABB, 0f3C0885E4, %p16;
	fma.rn.f32 	%f42, %f40, %f36, %f41;
	selp.f32 	%f43, 0fBEFFFFFF, 0fBE2AAAA8, %p16;
	fma.rn.f32 	%f44, %f42, %f36, %f43;
	fma.rn.f32 	%f45, %f44, %f38, %f37;
	and.b32  	%r75, %r83, 2;
	setp.eq.s32 	%p17, %r75, 0;
	mov.f32 	%f46, 0f00000000;
	sub.f32 	%f47, %f46, %f45;
	selp.f32 	%f48, %f45, %f47, %p17;
	ld.global.f32 	%f49, [%rd9+4];
	mul.f32 	%f50, %f49, %f48;
	st.global.f32 	[%rd9+4], %f50;
$L__BB1_18:
	ret;

}
	// .globl	_Z28frequency_domain_beamformingP6float2PKS_i
.visible .entry _Z28frequency_domain_beamformingP6float2PKS_i(
	.param .u64 .ptr .align 1 _Z28frequency_domain_beamformingP6float2PKS_i_param_0,
	.param .u64 .ptr .align 1 _Z28frequency_domain_beamformingP6float2PKS_i_param_1,
	.param .u32 _Z28frequency_domain_beamformingP6float2PKS_i_param_2
)
{
	.reg .pred 	%p<2>;
	.reg .b32 	%r<6>;
	.reg .b32 	%f<10>;
	.reg .b64 	%rd<8>;

	ld.param.u64 	%rd1, [_Z28frequency_domain_beamformingP6float2PKS_i_param_0];
	ld.param.u64 	%rd2, [_Z28frequency_domain_beamformingP6float2PKS_i_param_1];
	ld.param.u32 	%r2, [_Z28frequency_domain_beamformingP6float2PKS_i_param_2];
	mov.u32 	%r3, %ctaid.x;
	mov.u32 	%r4, %ntid.x;
	mov.u32 	%r5, %tid.x;
	mad.lo.s32 	%r1, %r3, %r4, %r5;
	setp.ge.s32 	%p1, %r1, %r2;
	@%p1 bra 	$L__BB2_2;
	cvta.to.global.u64 	%rd3, %rd1;
	cvta.to.global.u64 	%rd4, %rd2;
	mul.wide.s32 	%rd5, %r1, 8;
	add.s64 	%rd6, %rd3, %rd5;
	ld.global.v2.f32 	{%f1, %f2}, [%rd6];
	add.s64 	%rd7, %rd4, %rd5;
	ld.global.v2.f32 	{%f3, %f4}, [%rd7];
	mul.f32 	%f5, %f1, %f3;
	mul.f32 	%f6, %f2, %f4;
	sub.f32 	%f7, %f5, %f6;
	mul.f32 	%f8, %f2, %f3;
	fma.rn.f32 	%f9, %f4, %f1, %f8;
	st.global.v2.f32 	[%rd6], {%f7, %f9};
$L__BB2_2:
	ret;

}


// ===== COMPILED SASS (sm_100) =====

	.target	sm_100

	.elftype	@"ET_EXEC"


//--------------------- .note.nv.tkinfo           --------------------------
	.section	.note.nv.tkinfo,"",@"SHT_NOTE"
	.sectionflags	@"SHF_NOTE_NV_TKINFO"
	.tkinfo
        /*0018*/ 	.word	0x00000002
        /*0030*/ 	.string	""
        /*0030*/ 	.string	"ptxas"
        /*0030*/ 	.string	"Cuda compilation tools, release 13.0, V13.0.88"
        /*0030*/ 	.string	"Build cuda_13.0.r13.0/compiler.36424714_0"
        /*0030*/ 	.string	"-arch sm_100 -m 64 "



//--------------------- .note.nv.cuinfo           --------------------------
	.section	.note.nv.cuinfo,"",@"SHT_NOTE"
	.sectionflags	@"SHF_NOTE_NV_CUINFO"
        /*0018*/ 	.short	0x0002
        /*001a*/ 	.short	0x0064
        /*001c*/ 	.short	0x0082
	.zero		2


//--------------------- .nv.info                  --------------------------
	.section	.nv.info,"",@"SHT_CUDA_INFO"
	.align	4


	//----- nvinfo : EIATTR_REGCOUNT
	.align		4
        /*0000*/ 	.byte	0x04, 0x2f
        /*0002*/ 	.short	(.L_2 - .L_1)
	.align		4
.L_1:
        /*0004*/ 	.word	index@(_Z16generate_signalsP6float2ffiPi)
        /*0008*/ 	.word	0x00000019


	//----- nvinfo : EIATTR_FRAME_SIZE
	.align		4
.L_2:
        /*000c*/ 	.byte	0x04, 0x11
        /*000e*/ 	.short	(.L_4 - .L_3)
	.align		4
.L_3:
        /*0010*/ 	.word	index@(_Z16generate_signalsP6float2ffiPi)
        /*0014*/ 	.word	0x00000000


	//----- nvinfo : EIATTR_REGCOUNT
	.align		4
.L_4:
        /*0018*/ 	.byte	0x04, 0x2f
        /*001a*/ 	.short	(.L_6 - .L_5)
	.align		4
.L_5:
        /*001c*/ 	.word	index@(_Z23time_domain_beamformingP6float2PKfi)
        /*0020*/ 	.word	0x00000017


	//----- nvinfo : EIATTR_FRAME_SIZE
	.align		4
.L_6:
        /*0024*/ 	.byte	0x04, 0x11
        /*0026*/ 	.short	(.L_8 - .L_7)
	.align		4
.L_7:
        /*0028*/ 	.word	index@(_Z23time_domain_beamformingP6float2PKfi)
        /*002c*/ 	.word	0x00000000


	//----- nvinfo : EIATTR_REGCOUNT
	.align		4
.L_8:
        /*0030*/ 	.byte	0x04, 0x2f
        /*0032*/ 	.short	(.L_10 - .L_9)
	.align		4
.L_9:
        /*0034*/ 	.word	index@(_Z28frequency_domain_beamformingP6float2PKS_i)
        /*0038*/ 	.word	0x0000000c


	//----- nvinfo : EIATTR_FRAME_SIZE
	.align		4
.L_10:
        /*003c*/ 	.byte	0x04, 0x11
        /*003e*/ 	.short	(.L_12 - .L_11)
	.align		4
.L_11:
        /*0040*/ 	.word	index@(_Z28frequency_domain_beamformingP6float2PKS_i)
        /*0044*/ 	.word	0x00000000


	//----- nvinfo : EIATTR_MIN_STACK_SIZE
	.align		4
.L_12:
        /*0048*/ 	.byte	0x04, 0x12
        /*004a*/ 	.short	(.L_14 - .L_13)
	.align		4
.L_13:
        /*004c*/ 	.word	index@(_Z28frequency_domain_beamformingP6float2PKS_i)
        /*0050*/ 	.word	0x00000000


	//----- nvinfo : EIATTR_MIN_STACK_SIZE
	.align		4
.L_14:
        /*0054*/ 	.byte	0x04, 0x12
        /*0056*/ 	.short	(.L_16 - .L_15)
	.align		4
.L_15:
        /*0058*/ 	.word	index@(_Z23time_domain_beamformingP6float2PKfi)
        /*005c*/ 	.word	0x00000000


	//----- nvinfo : EIATTR_MIN_STACK_SIZE
	.align		4
.L_16:
        /*0060*/ 	.byte	0x04, 0x12
        /*0062*/ 	.short	(.L_18 - .L_17)
	.align		4
.L_17:
        /*0064*/ 	.word	index@(_Z16generate_signalsP6float2ffiPi)
        /*0068*/ 	.word	0x00000000
.L_18:


//--------------------- .nv.compat                --------------------------
	.section	.nv.compat,"",@"SHT_CUDA_COMPAT_INFO"
	.align	4
        /*0000*/ 	.byte	0x02, 0x09, 0x00, 0x00, 0x02, 0x02, 0x01, 0x00, 0x02, 0x05, 0x05, 0x00, 0x03, 0x07, 0x01, 0x01
        /*0010*/ 	.byte	0x02, 0x03, 0x00, 0x00, 0x02, 0x06, 0x01, 0x00, 0x04, 0x0b, 0x08, 0x00, 0x01, 0x00, 0x00, 0x00
        /*0020*/ 	.byte	0x00, 0x00, 0x00, 0x00


//--------------------- .nv.info._Z28frequency_domain_beamformingP6float2PKS_i --------------------------
	.section	.nv.info._Z28frequency_domain_beamformingP6float2PKS_i,"",@"SHT_CUDA_INFO"
	.sectionflags	@""
	.align	4


	//----- nvinfo : EIATTR_CUDA_API_VERSION
	.align		4
        /*0000*/ 	.byte	0x04, 0x37
        /*0002*/ 	.short	(.L_20 - .L_19)
.L_19:
        /*0004*/ 	.word	0x00000082


	//----- nvinfo : EIATTR_KPARAM_INFO
	.align		4
.L_20:
        /*0008*/ 	.byte	0x04, 0x17
        /*000a*/ 	.short	(.L_22 - .L_21)
.L_21:
        /*000c*/ 	.word	0x00000000
        /*0010*/ 	.short	0x0002
        /*0012*/ 	.short	0x0010
        /*0014*/ 	.byte	0x00, 0xf0, 0x11, 0x00


	//----- nvinfo : EIATTR_KPARAM_INFO
	.align		4
.L_22:
        /*0018*/ 	.byte	0x04, 0x17
        /*001a*/ 	.short	(.L_24 - .L_23)
.L_23:
        /*001c*/ 	.word	0x00000000
        /*0020*/ 	.short	0x0001
        /*0022*/ 	.short	0x0008
        /*0024*/ 	.byte	0x00, 0xf5, 0x21, 0x00


	//----- nvinfo : EIATTR_KPARAM_INFO
	.align		4
.L_24:
        /*0028*/ 	.byte	0x04, 0x17
        /*002a*/ 	.short	(.L_26 - .L_25)
.L_25:
        /*002c*/ 	.word	0x00000000
        /*0030*/ 	.short	0x0000
        /*0032*/ 	.short	0x0000
        /*0034*/ 	.byte	0x00, 0xf5, 0x21, 0x00


	//----- nvinfo : EIATTR_SPARSE_MMA_MASK
	.align		4
.L_26:
        /*0038*/ 	.byte	0x03, 0x50
        /*003a*/ 	.short	0x0000


	//----- nvinfo : EIATTR_MAXREG_COUNT
	.align		4
        /*003c*/ 	.byte	0x03, 0x1b
        /*003e*/ 	.short	0x00ff


	//----- nvinfo : EIATTR_MERCURY_ISA_VERSION
	.align		4
        /*0040*/ 	.byte	0x03, 0x5f
        /*0042*/ 	.short	0x0101


	//----- nvinfo : EIATTR_VRC_CTA_INIT_COUNT
	.align		4
        /*0044*/ 	.byte	0x02, 0x4a
	.zero		1
	.zero		1


	//----- nvinfo : EIATTR_EXIT_INSTR_OFFSETS
	.align		4
        /*0048*/ 	.byte	0x04, 0x1c
        /*004a*/ 	.short	(.L_28 - .L_27)


	//   ....[0]....
.L_27:
        /*004c*/ 	.word	0x00000070


	//   ....[1]....
        /*0050*/ 	.word	0x00000140


	//----- nvinfo : EIATTR_CBANK_PARAM_SIZE
	.align		4
.L_28:
        /*0054*/ 	.byte	0x03, 0x19
        /*0056*/ 	.short	0x0014


	//----- nvinfo : EIATTR_PARAM_CBANK
	.align		4
        /*0058*/ 	.byte	0x04, 0x0a
        /*005a*/ 	.short	(.L_30 - .L_29)
	.align		4
.L_29:
        /*005c*/ 	.word	index@(.nv.constant0._Z28frequency_domain_beamformingP6float2PKS_i)
        /*0060*/ 	.short	0x0380
        /*0062*/ 	.short	0x0014


	//----- nvinfo : EIATTR_SW_WAR
	.align		4
.L_30:
        /*0064*/ 	.byte	0x04, 0x36
        /*0066*/ 	.short	(.L_32 - .L_31)
.L_31:
        /*0068*/ 	.word	0x00000008
.L_32:


//--------------------- .nv.info._Z23time_domain_beamformingP6float2PKfi --------------------------
	.section	.nv.info._Z23time_domain_beamformingP6float2PKfi,"",@"SHT_CUDA_INFO"
	.sectionflags	@""
	.align	4


	//----- nvinfo : EIATTR_CUDA_API_VERSION
	.align		4
        /*0000*/ 	.byte	0x04, 0x37
        /*0002*/ 	.short	(.L_34 - .L_33)
.L_33:
        /*0004*/ 	.word	0x00000082


	//----- nvinfo : EIATTR_KPARAM_INFO
	.align		4
.L_34:
        /*0008*/ 	.byte	0x04, 0x17
        /*000a*/ 	.short	(.L_36 - .L_35)
.L_35:
        /*000c*/ 	.word	0x00000000
        /*0010*/ 	.short	0x0002
        /*0012*/ 	.short	0x0010
        /*0014*/ 	.byte	0x00, 0xf0, 0x11, 0x00


	//----- nvinfo : EIATTR_KPARAM_INFO
	.align		4
.L_36:
        /*0018*/ 	.byte	0x04, 0x17
        /*001a*/ 	.short	(.L_38 - .L_37)
.L_37:
        /*001c*/ 	.word	0x00000000
        /*0020*/ 	.short	0x0001
        /*0022*/ 	.short	0x0008
        /*0024*/ 	.byte	0x00, 0xf5, 0x21, 0x00


	//----- nvinfo : EIATTR_KPARAM_INFO
	.align		4
.L_38:
        /*0028*/ 	.byte	0x04, 0x17
        /*002a*/ 	.short	(.L_40 - .L_39)
.L_39:
        /*002c*/ 	.word	0x00000000
        /*0030*/ 	.short	0x0000
        /*0032*/ 	.short	0x0000
        /*0034*/ 	.byte	0x00, 0xf5, 0x21, 0x00


	//----- nvinfo : EIATTR_SPARSE_MMA_MASK
	.align		4
.L_40:
        /*0038*/ 	.byte	0x03, 0x50
        /*003a*/ 	.short	0x0000


	//----- nvinfo : EIATTR_MAXREG_COUNT
	.align		4
        /*003c*/ 	.byte	0x03, 0x1b
        /*003e*/ 	.short	0x00ff


	//----- nvinfo : EIATTR_MERCURY_ISA_VERSION
	.align		4
        /*0040*/ 	.byte	0x03, 0x5f
        /*0042*/ 	.short	0x0101


	//----- nvinfo : EIATTR_VRC_CTA_INIT_COUNT
	.align		4
        /*0044*/ 	.byte	0x02, 0x4a
	.zero		1
	.zero		1


	//----- nvinfo : EIATTR_EXIT_INSTR_OFFSETS
	.align		4
        /*0048*/ 	.byte	0x04, 0x1c
        /*004a*/ 	.short	(.L_42 - .L_41)


	//   ....[0]....
.L_41:
        /*004c*/ 	.word	0x00000070


	//   ....[1]....
        /*0050*/ 	.word	0x000010b0


	//----- nvinfo : EIATTR_CRS_STACK_SIZE
	.align		4
.L_42:
        /*0054*/ 	.byte	0x04, 0x1e
        /*0056*/ 	.short	(.L_44 - .L_43)
.L_43:
        /*0058*/ 	.word	0x00000000


	//----- nvinfo : EIATTR_CBANK_PARAM_SIZE
	.align		4
.L_44:
        /*005c*/ 	.byte	0x03, 0x19
        /*005e*/ 	.short	0x0014


	//----- nvinfo : EIATTR_PARAM_CBANK
	.align		4
        /*0060*/ 	.byte	0x04, 0x0a
        /*0062*/ 	.short	(.L_46 - .L_45)
	.align		4
.L_45:
        /*0064*/ 	.word	index@(.nv.constant0._Z23time_domain_beamformingP6float2PKfi)
        /*0068*/ 	.short	0x0380
        /*006a*/ 	.short	0x0014


	//----- nvinfo : EIATTR_SW_WAR
	.align		4
.L_46:
        /*006c*/ 	.byte	0x04, 0x36
        /*006e*/ 	.short	(.L_48 - .L_47)
.L_47:
        /*0070*/ 	.word	0x00000008
.L_48:


//--------------------- .nv.info._Z16generate_signalsP6float2ffiPi --------------------------
	.section	.nv.info._Z16generate_signalsP6float2ffiPi,"",@"SHT_CUDA_INFO"
	.sectionflags	@""
	.align	4


	//----- nvinfo : EIATTR_CUDA_API_VERSION
	.align		4
        /*0000*/ 	.byte	0x04, 0x37
        /*0002*/ 	.short	(.L_50 - .L_49)
.L_49:
        /*0004*/ 	.word	0x00000082


	//----- nvinfo : EIATTR_KPARAM_INFO
	.align		4
.L_50:
        /*0008*/ 	.byte	0x04, 0x17
        /*000a*/ 	.short	(.L_52 - .L_51)
.L_51:
        /*000c*/ 	.word	0x00000000
        /*0010*/ 	.short	0x0004
        /*0012*/ 	.short	0x0018
        /*0014*/ 	.byte	0x00, 0xf5, 0x21, 0x00


	//----- nvinfo : EIATTR_KPARAM_INFO
	.align		4
.L_52:
        /*0018*/ 	.byte	0x04, 0x17
        /*001a*/ 	.short	(.L_54 - .L_53)
.L_53:
        /*001c*/ 	.word	0x00000000
        /*0020*/ 	.short	0x0003
        /*0022*/ 	.short	0x0010
        /*0024*/ 	.byte	0x00, 0xf0, 0x11, 0x00


	//----- nvinfo : EIATTR_KPARAM_INFO
	.align		4
.L_54:
        /*0028*/ 	.byte	0x04, 0x17
        /*002a*/ 	.short	(.L_56 - .L_55)
.L_55:
        /*002c*/ 	.word	0x00000000
        /*0030*/ 	.short	0x0002
        /*0032*/ 	.short	0x000c
        /*0034*/ 	.byte	0x00, 0xf0, 0x11, 0x00


	//----- nvinfo : EIATTR_KPARAM_INFO
	.align		4
.L_56:
        /*0038*/ 	.byte	0x04, 0x17
        /*003a*/ 	.short	(.L_58 - .L_57)
.L_57:
        /*003c*/ 	.word	0x00000000
        /*0040*/ 	.short	0x0001
        /*0042*/ 	.short	0x0008
        /*0044*/ 	.byte	0x00, 0xf0, 0x11, 0x00


	//----- nvinfo : EIATTR_KPARAM_INFO
	.align		4
.L_58:
        /*0048*/ 	.byte	0x04, 0x17
        /*004a*/ 	.short	(.L_60 - .L_59)
.L_59:
        /*004c*/ 	.word	0x00000000
        /*0050*/ 	.short	0x0000
        /*0052*/ 	.short	0x0000
        /*0054*/ 	.byte	0x00, 0xf5, 0x21, 0x00


	//----- nvinfo : EIATTR_SPARSE_MMA_MASK
	.align		4
.L_60:
        /*0058*/ 	.byte	0x03, 0x50
        /*005a*/ 	.short	0x0000


	//----- nvinfo : EIATTR_MAXREG_COUNT
	.align		4
        /*005c*/ 	.byte	0x03, 0x1b
        /*005e*/ 	.short	0x00ff


	//----- nvinfo : EIATTR_MERCURY_ISA_VERSION
	.align		4
        /*0060*/ 	.byte	0x03, 0x5f
        /*0062*/ 	.short	0x0101


	//----- nvinfo : EIATTR_VRC_CTA_INIT_COUNT
	.align		4
        /*0064*/ 	.byte	0x02, 0x4a
	.zero		1
	.zero		1


	//----- nvinfo : EIATTR_EXIT_INSTR_OFFSETS
	.align		4
        /*0068*/ 	.byte	0x04, 0x1c
        /*006a*/ 	.short	(.L_62 - .L_61)


	//   ....[0]....
.L_61:
        /*006c*/ 	.word	0x00000070


	//   ....[1]....
        /*0070*/ 	.word	0x00001140


	//----- nvinfo : EIATTR_CRS_STACK_SIZE
	.align		4
.L_62:
        /*0074*/ 	.byte	0x04, 0x1e
        /*0076*/ 	.short	(.L_64 - .L_63)
.L_63:
        /*0078*/ 	.word	0x00000000


	//----- nvinfo : EIATTR_CBANK_PARAM_SIZE
	.align		4
.L_64:
        /*007c*/ 	.byte	0x03, 0x19
        /*007e*/ 	.short	0x0020


	//----- nvinfo : EIATTR_PARAM_CBANK
	.align		4
        /*0080*/ 	.byte	0x04, 0x0a
        /*0082*/ 	.short	(.L_66 - .L_65)
	.align		4
.L_65:
        /*0084*/ 	.word	index@(.nv.constant0._Z16generate_signalsP6float2ffiPi)
        /*0088*/ 	.short	0x0380
        /*008a*/ 	.short	0x0020


	//----- nvinfo : EIATTR_SW_WAR
	.align		4
.L_66:
        /*008c*/ 	.byte	0x04, 0x36
        /*008e*/ 	.short	(.L_68 - .L_67)
.L_67:
        /*0090*/ 	.word	0x00000008
.L_68:


//--------------------- .nv.callgraph             --------------------------
	.section	.nv.callgraph,"",@"SHT_CUDA_CALLGRAPH"
	.align	4
	.sectionentsize	8
	.align		4
        /*0000*/ 	.word	0x00000000
	.align		4
        /*0004*/ 	.word	0xffffffff
	.align		4
        /*0008*/ 	.word	0x00000000
	.align		4
        /*000c*/ 	.word	0xfffffffe
	.align		4
        /*0010*/ 	.word	0x00000000
	.align		4
        /*0014*/ 	.word	0xfffffffd
	.align		4
        /*0018*/ 	.word	0x00000000
	.align		4
        /*001c*/ 	.word	0xfffffffc


//--------------------- .nv.constant4             --------------------------
	.section	.nv.constant4,"a",@progbits
	.align	8
	.align		8
.nv.constant4:
        /*0000*/ 	.dword	__cudart_i2opi_f


//--------------------- .text._Z28frequency_domain_beamformingP6float2PKS_i --------------------------
	.section	.text._Z28frequency_domain_beamformingP6float2PKS_i,"ax",@progbits
	.align	128
        .global         _Z28frequency_domain_beamformingP6float2PKS_i
        .type           _Z28frequency_domain_beamformingP6float2PKS_i,@function
        .size           _Z28frequency_domain_beamformingP6float2PKS_i,(.L_x_23 - _Z28frequency_domain_beamformingP6float2PKS_i)
        .other          _Z28frequency_domain_beamformingP6float2PKS_i,@"STO_CUDA_ENTRY STV_DEFAULT"
_Z28frequency_domain_beamformingP6float2PKS_i:
.text._Z28frequency_domain_beamformingP6float2PKS_i:
[----:B------:R-:W-:Y:S01]  /*0000*/  LDC R1, c[0x0][0x37c] ;  /* 0x0000df00ff017b82 */ /* 0x000fe20000000800 */
[----:B------:R-:W0:Y:S07]  /*0010*/  S2R R0, SR_TID.X ;  /* 0x0000000000007919 */ /* 0x000e2e0000002100 */
[----:B------:R-:W0:Y:S01]  /*0020*/  S2UR UR4, SR_CTAID.X ;  /* 0x00000000000479c3 */ /* 0x000e220000002500 */
[----:B------:R-:W1:Y:S07]  /*0030*/  LDCU UR5, c[0x0][0x390] ;  /* 0x00007200ff0577ac */ /* 0x000e6e0008000800 */
[----:B------:R-:W0:Y:S02]  /*0040*/  LDC R7, c[0x0][0x360] ;  /* 0x0000d800ff077b82 */ /* 0x000e240000000800 */
[----:B0-----:R-:W-:-:S05]  /*0050*/  IMAD R7, R7, UR4, R0 ;  /* 0x0000000407077c24 */ /* 0x001fca000f8e0200 */
[----:B-1----:R-:W-:-:S13]  /*0060*/  ISETP.GE.AND P0, PT, R7, UR5, PT ;  /* 0x0000000507007c0c */ /* 0x002fda000bf06270 */
[----:B------:R-:W-:Y:S05]  /*0070*/  @P0 EXIT ;  /* 0x000000000000094d */ /* 0x000fea0003800000 */
[----:B------:R-:W0:Y:S01]  /*0080*/  LDC.64 R4, c[0x0][0x388] ;  /* 0x0000e200ff047b82 */ /* 0x000e220000000a00 */
[----:B------:R-:W1:Y:S07]  /*0090*/  LDCU.64 UR4, c[0x0][0x358] ;  /* 0x00006b00ff0477ac */ /* 0x000e6e0008000a00 */
[----:B------:R-:W2:Y:S01]  /*00a0*/  LDC.64 R2, c[0x0][0x380] ;  /* 0x0000e000ff027b82 */ /* 0x000ea20000000a00 */
[----:B0-----:R-:W-:-:S06]  /*00b0*/  IMAD.WIDE R4, R7, 0x8, R4 ;  /* 0x0000000807047825 */ /* 0x001fcc00078e0204 */
[----:B-1----:R-:W3:Y:S01]  /*00c0*/  LDG.E.64 R4, desc[UR4][R4.64] ;  /* 0x0000000404047981 */ /* 0x002ee2000c1e1b00 */
[----:B--2---:R-:W-:-:S05]  /*00d0*/  IMAD.WIDE R2, R7, 0x8, R2 ;  /* 0x0000000807027825 */ /* 0x004fca00078e0202 */
[----:B------:R-:W3:Y:S02]  /*00e0*/  LDG.E.64 R6, desc[UR4][R2.64] ;  /* 0x0000000402067981 */ /* 0x000ee4000c1e1b00 */
[C---:B---3--:R-:W-:Y:S01]  /*00f0*/  FMUL R9, R7.reuse, R5 ;  /* 0x0000000507097220 */ /* 0x048fe20000400000 */
[----:B------:R-:W-:-:S03]  /*0100*/  FMUL R0, R7, R4 ;  /* 0x0000000407007220 */ /* 0x000fc60000400000 */
[C---:B------:R-:W-:Y:S01]  /*0110*/  FFMA R8, R6.reuse, R4, -R9 ;  /* 0x0000000406087223 */ /* 0x040fe20000000809 */
[----:B------:R-:W-:-:S05]  /*0120*/  FFMA R9, R6, R5, R0 ;  /* 0x0000000506097223 */ /* 0x000fca0000000000 */
[----:B------:R-:W-:Y:S01]  /*0130*/  STG.E.64 desc[UR4][R2.64], R8 ;  /* 0x0000000802007986 */ /* 0x000fe2000c101b04 */
[----:B------:R-:W-:Y:S05]  /*0140*/  EXIT ;  /* 0x000000000000794d */ /* 0x000fea0003800000 */
.L_x_0:
[----:B------:R-:W-:-:S00]  /*0150*/  BRA `(.L_x_0) ;  /* 0xfffffffc00fc7947 */ /* 0x000fc0000383ffff */
[----:B------:R-:W-:-:S00]  /*0160*/  NOP ;  /* 0x0000000000007918 */ /* 0x000fc00000000000 */
        /* <DEDUP_REMOVED lines=9> */
.L_x_23:


//--------------------- .text._Z23time_domain_beamformingP6float2PKfi --------------------------
	.section	.text._Z23time_domain_beamformingP6float2PKfi,"ax",@progbits
	.align	128
        .global         _Z23time_domain_beamformingP6float2PKfi
        .type           _Z23time_domain_beamformingP6float2PKfi,@function
        .size           _Z23time_domain_beamformingP6float2PKfi,(.L_x_24 - _Z23time_domain_beamformingP6float2PKfi)
        .other          _Z23time_domain_beamformingP6float2PKfi,@"STO_CUDA_ENTRY STV_DEFAULT"
_Z23time_domain_beamformingP6float2PKfi:
.text._Z23time_domain_beamformingP6float2PKfi:
        /* <DEDUP_REMOVED lines=9> */
[----:B------:R-:W1:Y:S01]  /*0090*/  LDCU.64 UR6, c[0x0][0x358] ;  /* 0x00006b00ff0677ac */ /* 0x000e620008000a00 */
[----:B0-----:R-:W-:-:S06]  /*00a0*/  IMAD.WIDE R6, R4, 0x4, R6 ;  /* 0x0000000404067825 */ /* 0x001fcc00078e0206 */
[----:B-1----:R-:W2:Y:S01]  /*00b0*/  LDG.E R7, desc[UR6][R6.64] ;  /* 0x0000000606077981 */ /* 0x002ea2000c1e1900 */
[----:B------:R-:W-:Y:S01]  /*00c0*/  UMOV UR4, 0x54442d18 ;  /* 0x54442d1800047882 */ /* 0x000fe20000000000 */
[----:B------:R-:W-:Y:S01]  /*00d0*/  UMOV UR5, 0x401921fb ;  /* 0x401921fb00057882 */ /* 0x000fe20000000000 */
[----:B------:R-:W-:Y:S01]  /*00e0*/  BSSY.RECONVERGENT B0, `(.L_x_1) ;  /* 0x000006f000007945 */ /* 0x000fe20003800200 */
[----:B--2---:R-:W0:Y:S02]  /*00f0*/  F2F.F64.F32 R2, R7 ;  /* 0x0000000700027310 */ /* 0x004e240000201800 */
[----:B0-----:R-:W-:-:S10]  /*0100*/  DMUL R2, R2, UR4 ;  /* 0x0000000402027c28 */ /* 0x001fd40008000000 */
[----:B------:R-:W0:Y:S02]  /*0110*/  F2F.F32.F64 R2, R2 ;  /* 0x0000000200027310 */ /* 0x000e240000301000 */
[C---:B0-----:R-:W-:Y:S01]  /*0120*/  FMUL R0, R2.reuse, 0.63661974668502807617 ;  /* 0x3f22f98302007820 */ /* 0x041fe20000400000 */
[----:B------:R-:W-:-:S04]  /*0130*/  FSETP.GE.AND P0, PT, |R2|, 105615, PT ;  /* 0x47ce47800200780b */ /* 0x000fc80003f06200 */
[----:B------:R-:W-:Y:S01]  /*0140*/  P2R R3, PR, RZ, 0x1 ;  /* 0x00000001ff037803 */ /* 0x000fe20000000000 */
[----:B------:R-:W0:Y:S02]  /*0150*/  F2I.NTZ R0, R0 ;  /* 0x0000000000007305 */ /* 0x000e240000203100 */
[----:B0-----:R-:W-:Y:S01]  /*0160*/  I2FP.F32.S32 R5, R0 ;  /* 0x0000000000057245 */ /* 0x001fe20000201400 */
[----:B------:R-:W-:-:S04]  /*0170*/  IMAD.MOV.U32 R7, RZ, RZ, R0 ;  /* 0x000000ffff077224 */ /* 0x000fc800078e0000 */
[----:B------:R-:W-:-:S04]  /*0180*/  FFMA R8, R5, -1.5707962512969970703, R2 ;  /* 0xbfc90fda05087823 */ /* 0x000fc80000000002 */
[----:B------:R-:W-:-:S04]  /*0190*/  FFMA R8, R5, -7.5497894158615963534e-08, R8 ;  /* 0xb3a2216805087823 */ /* 0x000fc80000000008 */
[----:B------:R-:W-:-:S04]  /*01a0*/  FFMA R6, R5, -5.3903029534742383927e-15, R8 ;  /* 0xa7c234c505067823 */ /* 0x000fc80000000008 */
[----:B------:R-:W-:Y:S01]  /*01b0*/  IMAD.MOV.U32 R10, RZ, RZ, R6 ;  /* 0x000000ffff0a7224 */ /* 0x000fe200078e0006 */
[----:B------:R-:W-:Y:S06]  /*01c0*/  @!P0 BRA `(.L_x_2) ;  /* 0x0000000400808947 */ /* 0x000fec0003800000 */
[----:B------:R-:W-:-:S13]  /*01d0*/  FSETP.NEU.AND P0, PT, |R2|, +INF , PT ;  /* 0x7f8000000200780b */ /* 0x000fda0003f0d200 */
[----:B------:R-:W-:Y:S01]  /*01e0*/  @!P0 FMUL R10, RZ, R2 ;  /* 0x00000002ff0a8220 */ /* 0x000fe20000400000 */
[----:B------:R-:W-:Y:S01]  /*01f0*/  @!P0 IMAD.MOV.U32 R0, RZ, RZ, RZ ;  /* 0x000000ffff008224 */ /* 0x000fe200078e00ff */
[----:B------:R-:W-:Y:S06]  /*0200*/  @!P0 BRA `(.L_x_2) ;  /* 0x0000000400708947 */ /* 0x000fec0003800000 */
[----:B------:R-:W-:Y:S01]  /*0210*/  IMAD.SHL.U32 R3, R2, 0x100, RZ ;  /* 0x0000010002037824 */ /* 0x000fe200078e00ff */
[----:B------:R-:W0:Y:S01]  /*0220*/  LDCU.64 UR8, c[0x4][URZ] ;  /* 0x01000000ff0877ac */ /* 0x000e220008000a00 */
[----:B------:R-:W-:Y:S02]  /*0230*/  IMAD.MOV.U32 R0, RZ, RZ, RZ ;  /* 0x000000ffff007224 */ /* 0x000fe400078e00ff */
[----:B------:R-:W-:Y:S01]  /*0240*/  IMAD.MOV.U32 R17, RZ, RZ, RZ ;  /* 0x000000ffff117224 */ /* 0x000fe200078e00ff */
[----:B------:R-:W-:Y:S01]  /*0250*/  LOP3.LUT R5, R3, 0x80000000, RZ, 0xfc, !PT ;  /* 0x8000000003057812 */ /* 0x000fe200078efcff */
[----:B------:R-:W-:Y:S01]  /*0260*/  UMOV UR5, URZ ;  /* 0x000000ff00057c82 */ /* 0x000fe20008000000 */
[----:B------:R-:W-:-:S05]  /*0270*/  UMOV UR4, URZ ;  /* 0x000000ff00047c82 */ /* 0x000fca0008000000 */
.L_x_3:
[----:B0-----:R-:W-:Y:S01]  /*0280*/  MOV R10, UR8 ;  /* 0x00000008000a7c02 */ /* 0x001fe20008000f00 */
[----:B------:R-:W-:-:S05]  /*0290*/  IMAD.U32 R11, RZ, RZ, UR9 ;  /* 0x00000009ff0b7e24 */ /* 0x000fca000f8e00ff */
[----:B------:R-:W2:Y:S01]  /*02a0*/  LDG.E.CONSTANT R8, desc[UR6][R10.64] ;  /* 0x000000060a087981 */ /* 0x000ea2000c1e9900 */
[----:B------:R-:W-:Y:S01]  /*02b0*/  UIADD3 UR4, UPT, UPT, UR4, 0x1, URZ ;  /* 0x0000000104047890 */ /* 0x000fe2000fffe0ff */
[C---:B------:R-:W-:Y:S01]  /*02c0*/  ISETP.EQ.AND P0, PT, R17.reuse, RZ, PT ;  /* 0x000000ff1100720c */ /* 0x040fe20003f02270 */
[----:B------:R-:W-:Y:S01]  /*02d0*/  UIADD3 UR8, UP1, UPT, UR8, 0x4, URZ ;  /* 0x0000000408087890 */ /* 0x000fe2000ff3e0ff */
[C---:B------:R-:W-:Y:S01]  /*02e0*/  ISETP.EQ.AND P1, PT, R17.reuse, 0x4, PT ;  /* 0x000000041100780c */ /* 0x040fe20003f22270 */
[----:B------:R-:W-:Y:S01]  /*02f0*/  UISETP.NE.AND UP0, UPT, UR4, 0x6, UPT ;  /* 0x000000060400788c */ /* 0x000fe2000bf05270 */
[C---:B------:R-:W-:Y:S01]  /*0300*/  ISETP.EQ.AND P3, PT, R17.reuse, 0xc, PT ;  /* 0x0000000c1100780c */ /* 0x040fe20003f62270 */
[----:B------:R-:W-:Y:S01]  /*0310*/  UIADD3.X UR9, UPT, UPT, URZ, UR9, URZ, UP1, !UPT ;  /* 0x00000009ff097290 */ /* 0x000fe20008ffe4ff */
[C---:B------:R-:W-:Y:S02]  /*0320*/  ISETP.EQ.AND P4, PT, R17.reuse, 0x10, PT ;  /* 0x000000101100780c */ /* 0x040fe40003f82270 */
[----:B------:R-:W-:Y:S01]  /*0330*/  ISETP.EQ.AND P5, PT, R17, 0x14, PT ;  /* 0x000000141100780c */ /* 0x000fe20003fa2270 */
[----:B--2---:R-:W-:-:S03]  /*0340*/  IMAD.WIDE.U32 R8, R8, R5, RZ ;  /* 0x0000000508087225 */ /* 0x004fc600078e00ff */
[----:B------:R-:W-:-:S04]  /*0350*/  IADD3 R8, P2, PT, R8, R0, RZ ;  /* 0x0000000008087210 */ /* 0x000fc80007f5e0ff */
[----:B------:R-:W-:Y:S01]  /*0360*/  IADD3.X R0, PT, PT, R9, UR5, RZ, P2, !PT ;  /* 0x0000000509007c10 */ /* 0x000fe200097fe4ff */
[--C-:B------:R-:W-:Y:S01]  /*0370*/  @P0 IMAD.MOV.U32 R3, RZ, RZ, R8.reuse ;  /* 0x000000ffff030224 */ /* 0x100fe200078e0008 */
[C---:B------:R-:W-:Y:S01]  /*0380*/  ISETP.EQ.AND P2, PT, R17.reuse, 0x8, PT ;  /* 0x000000081100780c */ /* 0x040fe20003f42270 */
[--C-:B------:R-:W-:Y:S02]  /*0390*/  @P1 IMAD.MOV.U32 R12, RZ, RZ, R8.reuse ;  /* 0x000000ffff0c1224 */ /* 0x100fe400078e0008 */
[----:B------:R-:W-:Y:S01]  /*03a0*/  @P5 MOV R16, R8 ;  /* 0x0000000800105202 */ /* 0x000fe20000000f00 */
[--C-:B------:R-:W-:Y:S02]  /*03b0*/  @P3 IMAD.MOV.U32 R14, RZ, RZ, R8.reuse ;  /* 0x000000ffff0e3224 */ /* 0x100fe400078e0008 */
[----:B------:R-:W-:Y:S02]  /*03c0*/  @P4 IMAD.MOV.U32 R15, RZ, RZ, R8 ;  /* 0x000000ffff0f4224 */ /* 0x000fe400078e0008 */
[----:B------:R-:W-:-:S05]  /*03d0*/  VIADD R17, R17, 0x4 ;  /* 0x0000000411117836 */ /* 0x000fca0000000000 */
[----:B------:R-:W-:Y:S01]  /*03e0*/  @P2 IMAD.MOV.U32 R13, RZ, RZ, R8 ;  /* 0x000000ffff0d2224 */ /* 0x000fe200078e0008 */
[----:B------:R-:W-:Y:S06]  /*03f0*/  BRA.U UP0, `(.L_x_3) ;  /* 0xfffffffd00a07547 */ /* 0x000fec000b83ffff */
[----:B------:R-:W-:Y:S01]  /*0400*/  SHF.R.U32.HI R5, RZ, 0x17, R2 ;  /* 0x00000017ff057819 */ /* 0x000fe20000011602 */
[----:B------:R-:W-:Y:S03]  /*0410*/  BSSY.RECONVERGENT B1, `(.L_x_4) ;  /* 0x0000029000017945 */ /* 0x000fe60003800200 */
[C---:B------:R-:W-:Y:S02]  /*0420*/  LOP3.LUT R8, R5.reuse, 0xe0, RZ, 0xc0, !PT ;  /* 0x000000e005087812 */ /* 0x040fe400078ec0ff */
[----:B------:R-:W-:-:S03]  /*0430*/  LOP3.LUT P6, RZ, R5, 0x1f, RZ, 0xc0, !PT ;  /* 0x0000001f05ff7812 */ /* 0x000fc600078cc0ff */
[----:B------:R-:W-:-:S05]  /*0440*/  VIADD R8, R8, 0xffffff80 ;  /* 0xffffff8008087836 */ /* 0x000fca0000000000 */
[----:B------:R-:W-:-:S05]  /*0450*/  SHF.R.U32.HI R8, RZ, 0x5, R8 ;  /* 0x00000005ff087819 */ /* 0x000fca0000011608 */
[----:B------:R-:W-:-:S05]  /*0460*/  IMAD.U32 R10, R8, -0x4, RZ ;  /* 0xfffffffc080a7824 */ /* 0x000fca00078e00ff */
[C---:B------:R-:W-:Y:S02]  /*0470*/  ISETP.EQ.AND P3, PT, R10.reuse, -0x18, PT ;  /* 0xffffffe80a00780c */ /* 0x040fe40003f62270 */
[C---:B------:R-:W-:Y:S02]  /*0480*/  ISETP.EQ.AND P4, PT, R10.reuse, -0x14, PT ;  /* 0xffffffec0a00780c */ /* 0x040fe40003f82270 */
[C---:B------:R-:W-:Y:S02]  /*0490*/  ISETP.EQ.AND P0, PT, R10.reuse, -0x10, PT ;  /* 0xfffffff00a00780c */ /* 0x040fe40003f02270 */
[C---:B------:R-:W-:Y:S02]  /*04a0*/  ISETP.EQ.AND P1, PT, R10.reuse, -0xc, PT ;  /* 0xfffffff40a00780c */ /* 0x040fe40003f22270 */
[C---:B------:R-:W-:Y:S02]  /*04b0*/  ISETP.EQ.AND P2, PT, R10.reuse, -0x8, PT ;  /* 0xfffffff80a00780c */ /* 0x040fe40003f42270 */
[----:B------:R-:W-:-:S03]  /*04c0*/  ISETP.EQ.AND P5, PT, R10, 0x4, PT ;  /* 0x000000040a00780c */ /* 0x000fc60003fa2270 */
[--C-:B------:R-:W-:Y:S01]  /*04d0*/  @P3 IMAD.MOV.U32 R8, RZ, RZ, R3.reuse ;  /* 0x000000ffff083224 */ /* 0x100fe200078e0003 */
[C---:B------:R-:W-:Y:S01]  /*04e0*/  ISETP.EQ.AND P3, PT, R10.reuse, -0x4, PT ;  /* 0xfffffffc0a00780c */ /* 0x040fe20003f62270 */
[----:B------:R-:W-:Y:S02]  /*04f0*/  @P4 IMAD.MOV.U32 R9, RZ, RZ, R3 ;  /* 0x000000ffff094224 */ /* 0x000fe400078e0003 */
[----:B------:R-:W-:Y:S01]  /*0500*/  @P4 IMAD.MOV.U32 R8, RZ, RZ, R12 ;  /* 0x000000ffff084224 */ /* 0x000fe200078e000c */
[----:B------:R-:W-:Y:S01]  /*0510*/  ISETP.EQ.AND P4, PT, R10, RZ, PT ;  /* 0x000000ff0a00720c */ /* 0x000fe20003f82270 */
[----:B------:R-:W-:Y:S01]  /*0520*/  @P0 IMAD.MOV.U32 R8, RZ, RZ, R13 ;  /* 0x000000ffff080224 */ /* 0x000fe200078e000d */
[----:B------:R-:W-:Y:S01]  /*0530*/  @P0 MOV R9, R12 ;  /* 0x0000000c00090202 */ /* 0x000fe20000000f00 */
[----:B------:R-:W-:Y:S02]  /*0540*/  @P1 IMAD.MOV.U32 R8, RZ, RZ, R14 ;  /* 0x000000ffff081224 */ /* 0x000fe400078e000e */
[----:B------:R-:W-:-:S02]  /*0550*/  @P2 IMAD.MOV.U32 R8, RZ, RZ, R15 ;  /* 0x000000ffff082224 */ /* 0x000fc400078e000f */
[----:B------:R-:W-:Y:S02]  /*0560*/  @P1 IMAD.MOV.U32 R9, RZ, RZ, R13 ;  /* 0x000000ffff091224 */ /* 0x000fe400078e000d */
[----:B------:R-:W-:Y:S01]  /*0570*/  @P3 MOV R8, R16 ;  /* 0x0000001000083202 */ /* 0x000fe20000000f00 */
[----:B------:R-:W-:Y:S02]  /*0580*/  @P2 IMAD.MOV.U32 R9, RZ, RZ, R14 ;  /* 0x000000ffff092224 */ /* 0x000fe400078e000e */
[----:B------:R-:W-:Y:S02]  /*0590*/  @P3 IMAD.MOV.U32 R9, RZ, RZ, R15 ;  /* 0x000000ffff093224 */ /* 0x000fe400078e000f */
[----:B------:R-:W-:Y:S02]  /*05a0*/  @P4 IMAD.MOV.U32 R8, RZ, RZ, R0 ;  /* 0x000000ffff084224 */ /* 0x000fe400078e0000 */
[----:B------:R-:W-:Y:S02]  /*05b0*/  @P4 IMAD.MOV.U32 R9, RZ, RZ, R16 ;  /* 0x000000ffff094224 */ /* 0x000fe400078e0010 */
[----:B------:R-:W-:-:S02]  /*05c0*/  @P5 IMAD.MOV.U32 R9, RZ, RZ, R0 ;  /* 0x000000ffff095224 */ /* 0x000fc400078e0000 */
[----:B------:R-:W-:Y:S01]  /*05d0*/  IMAD.MOV.U32 R18, RZ, RZ, R8 ;  /* 0x000000ffff127224 */ /* 0x000fe200078e0008 */
[----:B------:R-:W-:Y:S06]  /*05e0*/  @!P6 BRA `(.L_x_5) ;  /* 0x00000000002ce947 */ /* 0x000fec0003800000 */
[----:B------:R-:W-:Y:S01]  /*05f0*/  @P0 IMAD.MOV.U32 R8, RZ, RZ, R3 ;  /* 0x000000ffff080224 */ /* 0x000fe200078e0003 */
[----:B------:R-:W-:Y:S01]  /*0600*/  ISETP.EQ.AND P0, PT, R10, 0x8, PT ;  /* 0x000000080a00780c */ /* 0x000fe20003f02270 */
[----:B------:R-:W-:Y:S01]  /*0610*/  @P1 IMAD.MOV.U32 R8, RZ, RZ, R12 ;  /* 0x000000ffff081224 */ /* 0x000fe200078e000c */
[----:B------:R-:W-:Y:S01]  /*0620*/  @P2 MOV R8, R13 ;  /* 0x0000000d00082202 */ /* 0x000fe20000000f00 */
[----:B------:R-:W-:Y:S01]  /*0630*/  @P3 IMAD.MOV.U32 R8, RZ, RZ, R14 ;  /* 0x000000ffff083224 */ /* 0x000fe200078e000e */
[----:B------:R-:W-:Y:S01]  /*0640*/  LOP3.LUT R5, R5, 0x1f, RZ, 0xc0, !PT ;  /* 0x0000001f05057812 */ /* 0x000fe200078ec0ff */
[----:B------:R-:W-:Y:S02]  /*0650*/  @P4 IMAD.MOV.U32 R8, RZ, RZ, R15 ;  /* 0x000000ffff084224 */ /* 0x000fe400078e000f */
[----:B------:R-:W-:Y:S01]  /*0660*/  @P5 IMAD.MOV.U32 R8, RZ, RZ, R16 ;  /* 0x000000ffff085224 */ /* 0x000fe200078e0010 */
[----:B------:R-:W-:-:S05]  /*0670*/  SHF.L.W.U32.HI R18, R9, R5, R18 ;  /* 0x0000000509127219 */ /* 0x000fca0000010e12 */
[----:B------:R-:W-:-:S05]  /*0680*/  @P0 IMAD.MOV.U32 R8, RZ, RZ, R0 ;  /* 0x000000ffff080224 */ /* 0x000fca00078e0000 */
[----:B------:R-:W-:-:S07]  /*0690*/  SHF.L.W.U32.HI R9, R8, R5, R9 ;  /* 0x0000000508097219 */ /* 0x000fce0000010e09 */
.L_x_5:
[----:B------:R-:W-:Y:S05]  /*06a0*/  BSYNC.RECONVERGENT B1 ;  /* 0x0000000000017941 */ /* 0x000fea0003800200 */
.L_x_4:
[C---:B------:R-:W-:Y:S01]  /*06b0*/  SHF.L.W.U32.HI R5, R9.reuse, 0x2, R18 ;  /* 0x0000000209057819 */ /* 0x040fe20000010e12 */
[----:B------:R-:W-:Y:S01]  /*06c0*/  IMAD.SHL.U32 R9, R9, 0x4, RZ ;  /* 0x0000000409097824 */ /* 0x000fe200078e00ff */
[----:B------:R-:W-:Y:S01]  /*06d0*/  UMOV UR4, 0x54442d19 ;  /* 0x54442d1900047882 */ /* 0x000fe20000000000 */
[----:B------:R-:W-:Y:S01]  /*06e0*/  UMOV UR5, 0x3bf921fb ;  /* 0x3bf921fb00057882 */ /* 0x000fe20000000000 */
[----:B------:R-:W-:Y:S02]  /*06f0*/  SHF.R.S32.HI R0, RZ, 0x1f, R5 ;  /* 0x0000001fff007819 */ /* 0x000fe40000011405 */
[----:B------:R-:W-:Y:S02]  /*0700*/  ISETP.GE.AND P0, PT, R2, RZ, PT ;  /* 0x000000ff0200720c */ /* 0x000fe40003f06270 */
[C---:B------:R-:W-:Y:S02]  /*0710*/  LOP3.LUT R10, R0.reuse, R9, RZ, 0x3c, !PT ;  /* 0x00000009000a7212 */ /* 0x040fe400078e3cff */
[----:B------:R-:W-:-:S02]  /*0720*/  LOP3.LUT R11, R0, R5, RZ, 0x3c, !PT ;  /* 0x00000005000b7212 */ /* 0x000fc400078e3cff */
[----:B------:R-:W-:Y:S02]  /*0730*/  SHF.R.U32.HI R0, RZ, 0x1e, R18 ;  /* 0x0000001eff007819 */ /* 0x000fe40000011612 */
[----:B------:R-:W0:Y:S01]  /*0740*/  I2F.F64.S64 R8, R10 ;  /* 0x0000000a00087312 */ /* 0x000e220000301c00 */
[C---:B------:R-:W-:Y:S02]  /*0750*/  LOP3.LUT R17, R5.reuse, R2, RZ, 0x3c, !PT ;  /* 0x0000000205117212 */ /* 0x040fe400078e3cff */
[----:B------:R-:W-:Y:S02]  /*0760*/  LEA.HI R0, R5, R0, RZ, 0x1 ;  /* 0x0000000005007211 */ /* 0x000fe400078f08ff */
[----:B------:R-:W-:Y:S02]  /*0770*/  ISETP.GE.AND P1, PT, R17, RZ, PT ;  /* 0x000000ff1100720c */ /* 0x000fe40003f26270 */
[----:B------:R-:W-:-:S05]  /*0780*/  IADD3 R5, PT, PT, -R0, RZ, RZ ;  /* 0x000000ff00057210 */ /* 0x000fca0007ffe1ff */
[----:B------:R-:W-:Y:S01]  /*0790*/  @!P0 IMAD.MOV.U32 R0, RZ, RZ, R5 ;  /* 0x000000ffff008224 */ /* 0x000fe200078e0005 */
[----:B0-----:R-:W-:-:S10]  /*07a0*/  DMUL R8, R8, UR4 ;  /* 0x0000000408087c28 */ /* 0x001fd40008000000 */
[----:B------:R-:W0:Y:S02]  /*07b0*/  F2F.F32.F64 R8, R8 ;  /* 0x0000000800087310 */ /* 0x000e240000301000 */
[----:B0-----:R-:W-:-:S07]  /*07c0*/  FSEL R10, -R8, R8, !P1 ;  /* 0x00000008080a7208 */ /* 0x001fce0004800100 */
.L_x_2:
[----:B------:R-:W-:Y:S05]  /*07d0*/  BSYNC.RECONVERGENT B0 ;  /* 0x0000000000007941 */ /* 0x000fea0003800200 */
.L_x_1:
[----:B------:R-:W0:Y:S02]  /*07e0*/  LDC.64 R8, c[0x0][0x380] ;  /* 0x0000e000ff087b82 */ /* 0x000e240000000a00 */
[----:B0-----:R-:W-:-:S05]  /*07f0*/  IMAD.WIDE R4, R4, 0x8, R8 ;  /* 0x0000000804047825 */ /* 0x001fca00078e0208 */
[----:B------:R-:W2:Y:S01]  /*0800*/  LDG.E R19, desc[UR6][R4.64] ;  /* 0x0000000604137981 */ /* 0x000ea2000c1e1900 */
[----:B------:R-:W-:Y:S02]  /*0810*/  IMAD.MOV.U32 R8, RZ, RZ, 0x37cbac00 ;  /* 0x37cbac00ff087424 */ /* 0x000fe400078e00ff */
[----:B------:R-:W-:Y:S01]  /*0820*/  FMUL R9, R10, R10 ;  /* 0x0000000a0a097220 */ /* 0x000fe20000400000 */
[----:B------:R-:W-:Y:S01]  /*0830*/  LOP3.LUT R11, R0, 0x1, RZ, 0xc0, !PT ;  /* 0x00000001000b7812 */ /* 0x000fe200078ec0ff */
[----:B------:R-:W-:Y:S01]  /*0840*/  IMAD.MOV.U32 R20, RZ, RZ, 0x3c0885e4 ;  /* 0x3c0885e4ff147424 */ /* 0x000fe200078e00ff */
[----:B------:R-:W-:Y:S01]  /*0850*/  FSETP.GE.AND P2, PT, |R2|, 105615, PT ;  /* 0x47ce47800200780b */ /* 0x000fe20003f46200 */
[----:B------:R-:W-:Y:S01]  /*0860*/  FFMA R17, R9, R8, -0.0013887860113754868507 ;  /* 0xbab607ed09117423 */ /* 0x000fe20000000008 */
[----:B------:R-:W-:Y:S01]  /*0870*/  ISETP.NE.U32.AND P0, PT, R11, 0x1, PT ;  /* 0x000000010b00780c */ /* 0x000fe20003f05070 */
[----:B------:R-:W-:Y:S01]  /*0880*/  VIADD R0, R0, 0x1 ;  /* 0x0000000100007836 */ /* 0x000fe20000000000 */
[----:B------:R-:W-:Y:S01]  /*0890*/  BSSY.RECONVERGENT B0, `(.L_x_6) ;  /* 0x000006e000007945 */ /* 0x000fe20003800200 */
[----:B------:R-:W-:Y:S01]  /*08a0*/  IMAD.MOV.U32 R11, RZ, RZ, 0x3e2aaaa8 ;  /* 0x3e2aaaa8ff0b7424 */ /* 0x000fe200078e00ff */
[----:B------:R-:W-:-:S02]  /*08b0*/  FSEL R18, R17, -0.00019574658654164522886, P0 ;  /* 0xb94d415311127808 */ /* 0x000fc40000000000 */
[----:B------:R-:W-:Y:S02]  /*08c0*/  FSEL R20, R20, 0.041666727513074874878, !P0 ;  /* 0x3d2aaabb14147808 */ /* 0x000fe40004000000 */
[----:B------:R-:W-:Y:S02]  /*08d0*/  LOP3.LUT P1, RZ, R0, 0x2, RZ, 0xc0, !PT ;  /* 0x0000000200ff7812 */ /* 0x000fe4000782c0ff */
[----:B------:R-:W-:Y:S01]  /*08e0*/  FSEL R11, -R11, -0.4999999701976776123, !P0 ;  /* 0xbeffffff0b0b7808 */ /* 0x000fe20004000100 */
[----:B------:R-:W-:Y:S01]  /*08f0*/  FFMA R18, R9, R18, R20 ;  /* 0x0000001209127223 */ /* 0x000fe20000000014 */
[----:B------:R-:W-:-:S03]  /*0900*/  FSEL R0, R10, 1, !P0 ;  /* 0x3f8000000a007808 */ /* 0x000fc60004000000 */
[C---:B------:R-:W-:Y:S02]  /*0910*/  FFMA R11, R9.reuse, R18, R11 ;  /* 0x00000012090b7223 */ /* 0x040fe4000000000b */
[----:B------:R-:W-:-:S04]  /*0920*/  FFMA R9, R9, R0, RZ ;  /* 0x0000000009097223 */ /* 0x000fc800000000ff */
[----:B------:R-:W-:-:S04]  /*0930*/  FFMA R0, R9, R11, R0 ;  /* 0x0000000b09007223 */ /* 0x000fc80000000000 */
[----:B------:R-:W-:-:S04]  /*0940*/  @P1 FADD R0, RZ, -R0 ;  /* 0x80000000ff001221 */ /* 0x000fc80000000000 */
[----:B--2---:R-:W-:-:S05]  /*0950*/  FMUL R19, R0, R19 ;  /* 0x0000001300137220 */ /* 0x004fca0000400000 */
[----:B------:R0:W-:Y:S01]  /*0960*/  STG.E desc[UR6][R4.64], R19 ;  /* 0x0000001304007986 */ /* 0x0001e2000c101906 */
[----:B------:R-:W-:Y:S05]  /*0970*/  @!P2 BRA `(.L_x_7) ;  /* 0x00000004007ca947 */ /* 0x000fea0003800000 */
[----:B------:R-:W-:-:S13]  /*0980*/  FSETP.NEU.AND P0, PT, |R2|, +INF , PT ;  /* 0x7f8000000200780b */ /* 0x000fda0003f0d200 */
[----:B------:R-:W-:Y:S01]  /*0990*/  @!P0 FMUL R6, RZ, R2 ;  /* 0x00000002ff068220 */ /* 0x000fe20000400000 */
[----:B------:R-:W-:Y:S01]  /*09a0*/  @!P0 MOV R7, RZ ;  /* 0x000000ff00078202 */ /* 0x000fe20000000f00 */
[----:B------:R-:W-:Y:S06]  /*09b0*/  @!P0 BRA `(.L_x_7) ;  /* 0x00000004006c8947 */ /* 0x000fec0003800000 */
[----:B------:R-:W-:Y:S01]  /*09c0*/  IMAD.SHL.U32 R6, R2, 0x100, RZ ;  /* 0x0000010002067824 */ /* 0x000fe200078e00ff */
[----:B------:R-:W1:Y:S01]  /*09d0*/  LDCU.64 UR8, c[0x4][URZ] ;  /* 0x01000000ff0877ac */ /* 0x000e620008000a00 */
[----:B------:R-:W-:Y:S02]  /*09e0*/  IMAD.MOV.U32 R0, RZ, RZ, RZ ;  /* 0x000000ffff007224 */ /* 0x000fe400078e00ff */
[----:B------:R-:W-:Y:S01]  /*09f0*/  IMAD.MOV.U32 R17, RZ, RZ, RZ ;  /* 0x000000ffff117224 */ /* 0x000fe200078e00ff */
[----:B------:R-:W-:Y:S01]  /*0a00*/  LOP3.LUT R9, R6, 0x80000000, RZ, 0xfc, !PT ;  /* 0x8000000006097812 */ /* 0x000fe200078efcff */
[----:B------:R-:W-:Y:S01]  /*0a10*/  UMOV UR5, URZ ;  /* 0x000000ff00057c82 */ /* 0x000fe20008000000 */
[----:B------:R-:W-:-:S05]  /*0a20*/  UMOV UR4, URZ ;  /* 0x000000ff00047c82 */ /* 0x000fca0008000000 */
.L_x_8:
[----:B-1----:R-:W-:Y:S02]  /*0a30*/  IMAD.U32 R10, RZ, RZ, UR8 ;  /* 0x00000008ff0a7e24 */ /* 0x002fe4000f8e00ff */
        /* <DEDUP_REMOVED lines=10> */
[----:B------:R-:W-:-:S02]  /*0ae0*/  ISETP.EQ.AND P4, PT, R17, 0x10, PT ;  /* 0x000000101100780c */ /* 0x000fc40003f82270 */
[C---:B------:R-:W-:Y:S02]  /*0af0*/  ISETP.EQ.AND P5, PT, R17.reuse, 0x14, PT ;  /* 0x000000141100780c */ /* 0x040fe40003fa2270 */
[----:B------:R-:W-:Y:S01]  /*0b00*/  IADD3 R17, PT, PT, R17, 0x4, RZ ;  /* 0x0000000411117810 */ /* 0x000fe20007ffe0ff */
[----:B--2---:R-:W-:-:S03]  /*0b10*/  IMAD.WIDE.U32 R6, R6, R9, RZ ;  /* 0x0000000906067225 */ /* 0x004fc600078e00ff */
[----:B------:R-:W-:-:S04]  /*0b20*/  IADD3 R6, P6, PT, R6, R0, RZ ;  /* 0x0000000006067210 */ /* 0x000fc80007fde0ff */
[----:B------:R-:W-:Y:S01]  /*0b30*/  IADD3.X R0, PT, PT, R7, UR5, RZ, P6, !PT ;  /* 0x0000000507007c10 */ /* 0x000fe2000b7fe4ff */
[--C-:B------:R-:W-:Y:S01]  /*0b40*/  @P1 IMAD.MOV.U32 R12, RZ, RZ, R6.reuse ;  /* 0x000000ffff0c1224 */ /* 0x100fe200078e0006 */
[----:B------:R-:W-:Y:S01]  /*0b50*/  @P0 MOV R3, R6 ;  /* 0x0000000600030202 */ /* 0x000fe20000000f00 */
[--C-:B------:R-:W-:Y:S02]  /*0b60*/  @P2 IMAD.MOV.U32 R13, RZ, RZ, R6.reuse ;  /* 0x000000ffff0d2224 */ /* 0x100fe400078e0006 */
[--C-:B------:R-:W-:Y:S02]  /*0b70*/  @P3 IMAD.MOV.U32 R14, RZ, RZ, R6.reuse ;  /* 0x000000ffff0e3224 */ /* 0x100fe400078e0006 */
[--C-:B------:R-:W-:Y:S02]  /*0b80*/  @P4 IMAD.MOV.U32 R15, RZ, RZ, R6.reuse ;  /* 0x000000ffff0f4224 */ /* 0x100fe400078e0006 */
        /* <DEDUP_REMOVED lines=14> */
[----:B------:R-:W-:-:S03]  /*0c70*/  ISETP.EQ.AND P5, PT, R11, RZ, PT ;  /* 0x000000ff0b00720c */ /* 0x000fc60003fa2270 */
[--C-:B------:R-:W-:Y:S01]  /*0c80*/  @P3 IMAD.MOV.U32 R6, RZ, RZ, R3.reuse ;  /* 0x000000ffff063224 */ /* 0x100fe200078e0003 */
[C---:B------:R-:W-:Y:S01]  /*0c90*/  ISETP.EQ.AND P3, PT, R11.reuse, -0x4, PT ;  /* 0xfffffffc0b00780c */ /* 0x040fe20003f62270 */
[----:B------:R-:W-:Y:S02]  /*0ca0*/  @P4 IMAD.MOV.U32 R7, RZ, RZ, R3 ;  /* 0x000000ffff074224 */ /* 0x000fe400078e0003 */
[----:B------:R-:W-:Y:S01]  /*0cb0*/  @P4 IMAD.MOV.U32 R6, RZ, RZ, R12 ;  /* 0x000000ffff064224 */ /* 0x000fe200078e000c */
[----:B------:R-:W-:Y:S01]  /*0cc0*/  ISETP.EQ.AND P4, PT, R11, 0x4, PT ;  /* 0x000000040b00780c */ /* 0x000fe20003f82270 */
[----:B------:R-:W-:Y:S01]  /*0cd0*/  @P2 IMAD.MOV.U32 R6, RZ, RZ, R13 ;  /* 0x000000ffff062224 */ /* 0x000fe200078e000d */
[----:B------:R-:W-:Y:S01]  /*0ce0*/  @P2 MOV R7, R12 ;  /* 0x0000000c00072202 */ /* 0x000fe20000000f00 */
[----:B------:R-:W-:Y:S02]  /*0cf0*/  @P1 IMAD.MOV.U32 R6, RZ, RZ, R14 ;  /* 0x000000ffff061224 */ /* 0x000fe400078e000e */
[----:B------:R-:W-:-:S02]  /*0d00*/  @P0 IMAD.MOV.U32 R6, RZ, RZ, R15 ;  /* 0x000000ffff060224 */ /* 0x000fc400078e000f */
[----:B------:R-:W-:Y:S02]  /*0d10*/  @P1 IMAD.MOV.U32 R7, RZ, RZ, R13 ;  /* 0x000000ffff071224 */ /* 0x000fe400078e000d */
[----:B------:R-:W-:Y:S02]  /*0d20*/  @P3 IMAD.MOV.U32 R6, RZ, RZ, R16 ;  /* 0x000000ffff063224 */ /* 0x000fe400078e0010 */
[----:B------:R-:W-:Y:S02]  /*0d30*/  @P5 IMAD.MOV.U32 R6, RZ, RZ, R0 ;  /* 0x000000ffff065224 */ /* 0x000fe400078e0000 */
[----:B------:R-:W-:Y:S01]  /*0d40*/  @P0 IMAD.MOV.U32 R7, RZ, RZ, R14 ;  /* 0x000000ffff070224 */ /* 0x000fe200078e000e */
[----:B------:R-:W-:Y:S01]  /*0d50*/  @P3 MOV R7, R15 ;  /* 0x0000000f00073202 */ /* 0x000fe20000000f00 */
[----:B------:R-:W-:Y:S02]  /*0d60*/  @P5 IMAD.MOV.U32 R7, RZ, RZ, R16 ;  /* 0x000000ffff075224 */ /* 0x000fe400078e0010 */
[----:B------:R-:W-:-:S02]  /*0d70*/  @P4 IMAD.MOV.U32 R7, RZ, RZ, R0 ;  /* 0x000000ffff074224 */ /* 0x000fc400078e0000 */
[----:B------:R-:W-:Y:S01]  /*0d80*/  IMAD.MOV.U32 R9, RZ, RZ, R6 ;  /* 0x000000ffff097224 */ /* 0x000fe200078e0006 */
[----:B------:R-:W-:Y:S06]  /*0d90*/  @!P6 BRA `(.L_x_10) ;  /* 0x000000000028e947 */ /* 0x000fec0003800000 */
[----:B------:R-:W-:Y:S01]  /*0da0*/  @P1 MOV R3, R12 ;  /* 0x0000000c00031202 */ /* 0x000fe20000000f00 */
[----:B------:R-:W-:Y:S01]  /*0db0*/  @P0 IMAD.MOV.U32 R3, RZ, RZ, R13 ;  /* 0x000000ffff030224 */ /* 0x000fe200078e000d */
[----:B------:R-:W-:Y:S01]  /*0dc0*/  ISETP.EQ.AND P0, PT, R11, 0x8, PT ;  /* 0x000000080b00780c */ /* 0x000fe20003f02270 */
[----:B------:R-:W-:Y:S01]  /*0dd0*/  @P3 IMAD.MOV.U32 R3, RZ, RZ, R14 ;  /* 0x000000ffff033224 */ /* 0x000fe200078e000e */
[----:B------:R-:W-:Y:S01]  /*0de0*/  LOP3.LUT R10, R10, 0x1f, RZ, 0xc0, !PT ;  /* 0x0000001f0a0a7812 */ /* 0x000fe200078ec0ff */
[----:B------:R-:W-:Y:S02]  /*0df0*/  @P5 IMAD.MOV.U32 R3, RZ, RZ, R15 ;  /* 0x000000ffff035224 */ /* 0x000fe400078e000f */
[----:B------:R-:W-:Y:S01]  /*0e00*/  @P4 IMAD.MOV.U32 R3, RZ, RZ, R16 ;  /* 0x000000ffff034224 */ /* 0x000fe200078e0010 */
[----:B------:R-:W-:-:S07]  /*0e10*/  SHF.L.W.U32.HI R9, R7, R10, R9 ;  /* 0x0000000a07097219 */ /* 0x000fce0000010e09 */
[----:B------:R-:W-:-:S05]  /*0e20*/  @P0 IMAD.MOV.U32 R3, RZ, RZ, R0 ;  /* 0x000000ffff030224 */ /* 0x000fca00078e0000 */
[----:B------:R-:W-:-:S07]  /*0e30*/  SHF.L.W.U32.HI R7, R3, R10, R7 ;  /* 0x0000000a03077219 */ /* 0x000fce0000010e07 */
.L_x_10:
[----:B------:R-:W-:Y:S05]  /*0e40*/  BSYNC.RECONVERGENT B1 ;  /* 0x0000000000017941 */ /* 0x000fea0003800200 */
.L_x_9:
[C---:B------:R-:W-:Y:S01]  /*0e50*/  SHF.L.W.U32.HI R0, R7.reuse, 0x2, R9 ;  /* 0x0000000207007819 */ /* 0x040fe20000010e09 */
[----:B------:R-:W-:Y:S01]  /*0e60*/  UMOV UR4, 0x54442d19 ;  /* 0x54442d1900047882 */ /* 0x000fe20000000000 */
[----:B------:R-:W-:Y:S01]  /*0e70*/  SHF.L.U32 R7, R7, 0x2, RZ ;  /* 0x0000000207077819 */ /* 0x000fe200000006ff */
[----:B------:R-:W-:Y:S01]  /*0e80*/  UMOV UR5, 0x3bf921fb ;  /* 0x3bf921fb00057882 */ /* 0x000fe20000000000 */
[----:B------:R-:W-:Y:S02]  /*0e90*/  SHF.R.S32.HI R3, RZ, 0x1f, R0 ;  /* 0x0000001fff037819 */ /* 0x000fe40000011400 */
[----:B------:R-:W-:Y:S02]  /*0ea0*/  ISETP.GE.AND P1, PT, R2, RZ, PT ;  /* 0x000000ff0200720c */ /* 0x000fe40003f26270 */
[C---:B------:R-:W-:Y:S02]  /*0eb0*/  LOP3.LUT R12, R3.reuse, R7, RZ, 0x3c, !PT ;  /* 0x00000007030c7212 */ /* 0x040fe400078e3cff */
[----:B------:R-:W-:-:S02]  /*0ec0*/  LOP3.LUT R13, R3, R0, RZ, 0x3c, !PT ;  /* 0x00000000030d7212 */ /* 0x000fc400078e3cff */
[----:B------:R-:W-:Y:S02]  /*0ed0*/  LOP3.LUT R2, R0, R2, RZ, 0x3c, !PT ;  /* 0x0000000200027212 */ /* 0x000fe400078e3cff */
[----:B------:R-:W1:Y:S02]  /*0ee0*/  I2F.F64.S64 R6, R12 ;  /* 0x0000000c00067312 */ /* 0x000e640000301c00 */
[----:B------:R-:W-:Y:S01]  /*0ef0*/  ISETP.GE.AND P0, PT, R2, RZ, PT ;  /* 0x000000ff0200720c */ /* 0x000fe20003f06270 */
[----:B-1----:R-:W-:Y:S01]  /*0f00*/  DMUL R10, R6, UR4 ;  /* 0x00000004060a7c28 */ /* 0x002fe20008000000 */
[----:B------:R-:W-:-:S04]  /*0f10*/  SHF.R.U32.HI R7, RZ, 0x1e, R9 ;  /* 0x0000001eff077819 */ /* 0x000fc80000011609 */
[----:B------:R-:W-:-:S05]  /*0f20*/  LEA.HI R7, R0, R7, RZ, 0x1 ;  /* 0x0000000700077211 */ /* 0x000fca00078f08ff */
[----:B------:R-:W1:Y:S01]  /*0f30*/  F2F.F32.F64 R10, R10 ;  /* 0x0000000a000a7310 */ /* 0x000e620000301000 */
[----:B------:R-:W-:-:S04]  /*0f40*/  IMAD.MOV R0, RZ, RZ, -R7 ;  /* 0x000000ffff007224 */ /* 0x000fc800078e0a07 */
[----:B------:R-:W-:Y:S01]  /*0f50*/  @!P1 IMAD.MOV.U32 R7, RZ, RZ, R0 ;  /* 0x000000ffff079224 */ /* 0x000fe200078e0000 */
[----:B-1----:R-:W-:-:S07]  /*0f60*/  FSEL R6, -R10, R10, !P0 ;  /* 0x0000000a0a067208 */ /* 0x002fce0004000100 */
.L_x_7:
[----:B------:R-:W-:Y:S05]  /*0f70*/  BSYNC.RECONVERGENT B0 ;  /* 0x0000000000007941 */ /* 0x000fea0003800200 */
.L_x_6:
[----:B------:R-:W2:Y:S01]  /*0f80*/  LDG.E R9, desc[UR6][R4.64+0x4] ;  /* 0x0000040604097981 */ /* 0x000ea2000c1e1900 */
[C---:B------:R-:W-:Y:S01]  /*0f90*/  LOP3.LUT R0, R7.reuse, 0x1, RZ, 0xc0, !PT ;  /* 0x0000000107007812 */ /* 0x040fe200078ec0ff */
[----:B------:R-:W-:Y:S01]  /*0fa0*/  FMUL R3, R6, R6 ;  /* 0x0000000606037220 */ /* 0x000fe20000400000 */
[----:B------:R-:W-:Y:S01]  /*0fb0*/  IMAD.MOV.U32 R2, RZ, RZ, 0x3effffff ;  /* 0x3effffffff027424 */ /* 0x000fe200078e00ff */
[----:B------:R-:W-:Y:S02]  /*0fc0*/  LOP3.LUT P1, RZ, R7, 0x2, RZ, 0xc0, !PT ;  /* 0x0000000207ff7812 */ /* 0x000fe4000782c0ff */
[----:B------:R-:W-:Y:S01]  /*0fd0*/  ISETP.NE.U32.AND P0, PT, R0, 0x1, PT ;  /* 0x000000010000780c */ /* 0x000fe20003f05070 */
[----:B------:R-:W-:Y:S01]  /*0fe0*/  FFMA R8, R3, R8, -0.0013887860113754868507 ;  /* 0xbab607ed03087423 */ /* 0x000fe20000000008 */
[----:B------:R-:W-:Y:S02]  /*0ff0*/  IMAD.MOV.U32 R0, RZ, RZ, 0x3d2aaabb ;  /* 0x3d2aaabbff007424 */ /* 0x000fe400078e00ff */
[----:B------:R-:W-:-:S02]  /*1000*/  FSEL R7, -R2, -0.16666662693023681641, !P0 ;  /* 0xbe2aaaa802077808 */ /* 0x000fc40004000100 */
[----:B------:R-:W-:Y:S02]  /*1010*/  FSEL R8, R8, -0.00019574658654164522886, !P0 ;  /* 0xb94d415308087808 */ /* 0x000fe40004000000 */
[----:B------:R-:W-:-:S05]  /*1020*/  FSEL R0, R0, 0.0083327032625675201416, !P0 ;  /* 0x3c0885e400007808 */ /* 0x000fca0004000000 */
[----:B------:R-:W-:Y:S01]  /*1030*/  FFMA R8, R3, R8, R0 ;  /* 0x0000000803087223 */ /* 0x000fe20000000000 */
[----:B------:R-:W-:-:S03]  /*1040*/  FSEL R0, R6, 1, P0 ;  /* 0x3f80000006007808 */ /* 0x000fc60000000000 */
[C---:B------:R-:W-:Y:S02]  /*1050*/  FFMA R7, R3.reuse, R8, R7 ;  /* 0x0000000803077223 */ /* 0x040fe40000000007 */
[----:B------:R-:W-:-:S04]  /*1060*/  FFMA R3, R3, R0, RZ ;  /* 0x0000000003037223 */ /* 0x000fc800000000ff */
[----:B------:R-:W-:-:S04]  /*1070*/  FFMA R0, R3, R7, R0 ;  /* 0x0000000703007223 */ /* 0x000fc80000000000 */
[----:B------:R-:W-:-:S04]  /*1080*/  @P1 FADD R0, RZ, -R0 ;  /* 0x80000000ff001221 */ /* 0x000fc80000000000 */
[----:B--2---:R-:W-:-:S05]  /*1090*/  FMUL R9, R0, R9 ;  /* 0x0000000900097220 */ /* 0x004fca0000400000 */
[----:B------:R-:W-:Y:S01]  /*10a0*/  STG.E desc[UR6][R4.64+0x4], R9 ;  /* 0x0000040904007986 */ /* 0x000fe2000c101906 */
[----:B------:R-:W-:Y:S05]  /*10b0*/  EXIT ;  /* 0x000000000000794d */ /* 0x000fea0003800000 */
.L_x_11:
        /* <DEDUP_REMOVED lines=12> */
.L_x_24:


//--------------------- .text._Z16generate_signalsP6float2ffiPi --------------------------
	.section	.text._Z16generate_signalsP6float2ffiPi,"ax",@progbits
	.align	128
        .global         _Z16generate_signalsP6float2ffiPi
        .type           _Z16generate_signalsP6float2ffiPi,@function
        .size           _Z16generate_signalsP6float2ffiPi,(.L_x_25 - _Z16generate_signalsP6float2ffiPi)
        .other          _Z16generate_signalsP6float2ffiPi,@"STO_CUDA_ENTRY STV_DEFAULT"
_Z16generate_signalsP6float2ffiPi:
.text._Z16generate_signalsP6float2ffiPi:
        /* <DEDUP_REMOVED lines=8> */
[----:B------:R-:W0:Y:S01]  /*0080*/  LDCU.64 UR6, c[0x0][0x388] ;  /* 0x00007100ff0677ac */ /* 0x000e220008000a00 */
[----:B------:R-:W-:Y:S01]  /*0090*/  I2FP.F32.S32 R0, R4 ;  /* 0x0000000400007245 */ /* 0x000fe20000201400 */
[----:B------:R-:W-:Y:S01]  /*00a0*/  BSSY.RECONVERGENT B0, `(.L_x_12) ;  /* 0x0000079000007945 */ /* 0x000fe20003800200 */
[----:B------:R-:W-:Y:S01]  /*00b0*/  UMOV UR4, 0x54442d18 ;  /* 0x54442d1800047882 */ /* 0x000fe20000000000 */
[----:B------:R-:W-:Y:S02]  /*00c0*/  UMOV UR5, 0x400921fb ;  /* 0x400921fb00057882 */ /* 0x000fe40000000000 */
[C---:B0-----:R-:W-:Y:S01]  /*00d0*/  FMUL R3, R0.reuse, UR7 ;  /* 0x0000000700037c20 */ /* 0x041fe20008400000 */
[----:B------:R-:W-:Y:S03]  /*00e0*/  F2F.F64.F32 R6, UR6 ;  /* 0x0000000600067d10 */ /* 0x000fe60008201800 */
[----:B------:R-:W-:Y:S01]  /*00f0*/  FFMA R0, R0, UR7, R3 ;  /* 0x0000000700007c23 */ /* 0x000fe20008000003 */
[----:B------:R-:W0:Y:S04]  /*0100*/  LDCU.64 UR6, c[0x0][0x358] ;  /* 0x00006b00ff0677ac */ /* 0x000e280008000a00 */
[----:B------:R-:W1:Y:S02]  /*0110*/  F2F.F64.F32 R2, R0 ;  /* 0x0000000000027310 */ /* 0x000e640000201800 */
[----:B-1----:R-:W-:Y:S01]  /*0120*/  DMUL R2, R2, UR4 ;  /* 0x0000000402027c28 */ /* 0x002fe20008000000 */
[----:B------:R-:W-:-:S09]  /*0130*/  UMOV UR5, 0x401921fb ;  /* 0x401921fb00057882 */ /* 0x000fd20000000000 */
[----:B------:R-:W1:Y:S08]  /*0140*/  F2F.F32.F64 R2, R2 ;  /* 0x0000000200027310 */ /* 0x000e700000301000 */
[----:B-1----:R-:W1:Y:S02]  /*0150*/  F2F.F64.F32 R8, R2 ;  /* 0x0000000200087310 */ /* 0x002e640000201800 */
[----:B-1----:R-:W-:-:S06]  /*0160*/  DFMA R6, R6, UR4, R8 ;  /* 0x0000000406067c2b */ /* 0x002fcc0008000008 */
[----:B------:R-:W1:Y:S02]  /*0170*/  F2F.F32.F64 R5, R6 ;  /* 0x0000000600057310 */ /* 0x000e640000301000 */
[C---:B-1----:R-:W-:Y:S01]  /*0180*/  FMUL R8, R5.reuse, 0.63661974668502807617 ;  /* 0x3f22f98305087820 */ /* 0x042fe20000400000 */
[----:B------:R-:W-:-:S05]  /*0190*/  FSETP.GE.AND P0, PT, |R5|, 105615, PT ;  /* 0x47ce47800500780b */ /* 0x000fca0003f06200 */
[----:B------:R-:W1:Y:S01]  /*01a0*/  F2I.NTZ R19, R8 ;  /* 0x0000000800137305 */ /* 0x000e620000203100 */
[----:B------:R-:W-:Y:S02]  /*01b0*/  P2R R2, PR, RZ, 0x1 ;  /* 0x00000001ff027803 */ /* 0x000fe40000000000 */
[----:B-1----:R-:W-:Y:S01]  /*01c0*/  I2FP.F32.S32 R0, R19 ;  /* 0x0000001300007245 */ /* 0x002fe20000201400 */
[----:B------:R-:W-:-:S04]  /*01d0*/  IMAD.MOV.U32 R10, RZ, RZ, R19 ;  /* 0x000000ffff0a7224 */ /* 0x000fc800078e0013 */
[----:B------:R-:W-:-:S04]  /*01e0*/  FFMA R9, R0, -1.5707962512969970703, R5 ;  /* 0xbfc90fda00097823 */ /* 0x000fc80000000005 */
[----:B------:R-:W-:-:S04]  /*01f0*/  FFMA R9, R0, -7.5497894158615963534e-08, R9 ;  /* 0xb3a2216800097823 */ /* 0x000fc80000000009 */
[----:B------:R-:W-:-:S04]  /*0200*/  FFMA R9, R0, -5.3903029534742383927e-15, R9 ;  /* 0xa7c234c500097823 */ /* 0x000fc80000000009 */
[----:B------:R-:W-:Y:S01]  /*0210*/  IMAD.MOV.U32 R0, RZ, RZ, R9 ;  /* 0x000000ffff007224 */ /* 0x000fe200078e0009 */
[----:B0-----:R-:W-:Y:S06]  /*0220*/  @!P0 BRA `(.L_x_13) ;  /* 0x0000000400808947 */ /* 0x001fec0003800000 */
        /* <DEDUP_REMOVED lines=11> */
.L_x_14:
[----:B0-----:R-:W-:Y:S01]  /*02e0*/  IMAD.U32 R6, RZ, RZ, UR8 ;  /* 0x00000008ff067e24 */ /* 0x001fe2000f8e00ff */
[----:B------:R-:W-:-:S05]  /*02f0*/  MOV R7, UR9 ;  /* 0x0000000900077c02 */ /* 0x000fca0008000f00 */
        /* <DEDUP_REMOVED lines=15> */
[--C-:B------:R-:W-:Y:S01]  /*03f0*/  @P1 IMAD.MOV.U32 R15, RZ, RZ, R2.reuse ;  /* 0x000000ffff0f1224 */ /* 0x100fe200078e0002 */
[----:B------:R-:W-:Y:S01]  /*0400*/  IADD3 R12, PT, PT, R12, 0x4, RZ ;  /* 0x000000040c0c7810 */ /* 0x000fe20007ffe0ff */
[--C-:B------:R-:W-:Y:S02]  /*0410*/  @P3 IMAD.MOV.U32 R17, RZ, RZ, R2.reuse ;  /* 0x000000ffff113224 */ /* 0x100fe400078e0002 */
[--C-:B------:R-:W-:Y:S02]  /*0420*/  @P4 IMAD.MOV.U32 R18, RZ, RZ, R2.reuse ;  /* 0x000000ffff124224 */ /* 0x100fe400078e0002 */
[----:B------:R-:W-:-:S06]  /*0430*/  @P5 IMAD.MOV.U32 R14, RZ, RZ, R2 ;  /* 0x000000ffff0e5224 */ /* 0x000fcc00078e0002 */
        /* <DEDUP_REMOVED lines=18> */
[--C-:B------:R-:W-:Y:S01]  /*0560*/  @P4 IMAD.MOV.U32 R3, RZ, RZ, R15.reuse ;  /* 0x000000ffff034224 */ /* 0x100fe200078e000f */
[----:B------:R-:W-:Y:S01]  /*0570*/  ISETP.EQ.AND P4, PT, R7, RZ, PT ;  /* 0x000000ff0700720c */ /* 0x000fe20003f82270 */
[----:B------:R-:W-:Y:S01]  /*0580*/  @P0 IMAD.MOV.U32 R6, RZ, RZ, R15 ;  /* 0x000000ffff060224 */ /* 0x000fe200078e000f */
[----:B------:R-:W-:Y:S01]  /*0590*/  @P0 MOV R3, R16 ;  /* 0x0000001000030202 */ /* 0x000fe20000000f00 */
[----:B------:R-:W-:Y:S02]  /*05a0*/  @P1 IMAD.MOV.U32 R3, RZ, RZ, R17 ;  /* 0x000000ffff031224 */ /* 0x000fe400078e0011 */
[----:B------:R-:W-:-:S02]  /*05b0*/  @P2 IMAD.MOV.U32 R3, RZ, RZ, R18 ;  /* 0x000000ffff032224 */ /* 0x000fc400078e0012 */
[----:B------:R-:W-:Y:S02]  /*05c0*/  @P1 IMAD.MOV.U32 R6, RZ, RZ, R16 ;  /* 0x000000ffff061224 */ /* 0x000fe400078e0010 */
[----:B------:R-:W-:Y:S02]  /*05d0*/  @P3 IMAD.MOV.U32 R3, RZ, RZ, R14 ;  /* 0x000000ffff033224 */ /* 0x000fe400078e000e */
[----:B------:R-:W-:Y:S02]  /*05e0*/  @P2 IMAD.MOV.U32 R6, RZ, RZ, R17 ;  /* 0x000000ffff062224 */ /* 0x000fe400078e0011 */
[----:B------:R-:W-:Y:S02]  /*05f0*/  @P4 IMAD.MOV.U32 R3, RZ, RZ, R0 ;  /* 0x000000ffff034224 */ /* 0x000fe400078e0000 */
[----:B------:R-:W-:Y:S01]  /*0600*/  @P3 IMAD.MOV.U32 R6, RZ, RZ, R18 ;  /* 0x000000ffff063224 */ /* 0x000fe200078e0012 */
[----:B------:R-:W-:Y:S01]  /*0610*/  @P4 MOV R6, R14 ;  /* 0x0000000e00064202 */ /* 0x000fe20000000f00 */
[----:B------:R-:W-:-:S02]  /*0620*/  @P5 IMAD.MOV.U32 R6, RZ, RZ, R0 ;  /* 0x000000ffff065224 */ /* 0x000fc400078e0000 */
[----:B------:R-:W-:Y:S01]  /*0630*/  IMAD.MOV.U32 R11, RZ, RZ, R3 ;  /* 0x000000ffff0b7224 */ /* 0x000fe200078e0003 */
[----:B------:R-:W-:Y:S06]  /*0640*/  @!P6 BRA `(.L_x_16) ;  /* 0x00000000002ce947 */ /* 0x000fec0003800000 */
[----:B------:R-:W-:Y:S01]  /*0650*/  @P0 IMAD.MOV.U32 R3, RZ, RZ, R8 ;  /* 0x000000ffff030224 */ /* 0x000fe200078e0008 */
[----:B------:R-:W-:Y:S01]  /*0660*/  ISETP.EQ.AND P0, PT, R7, 0x8, PT ;  /* 0x000000080700780c */ /* 0x000fe20003f02270 */
[----:B------:R-:W-:Y:S01]  /*0670*/  @P1 IMAD.MOV.U32 R3, RZ, RZ, R15 ;  /* 0x000000ffff031224 */ /* 0x000fe200078e000f */
[----:B------:R-:W-:Y:S01]  /*0680*/  LOP3.LUT R2, R2, 0x1f, RZ, 0xc0, !PT ;  /* 0x0000001f02027812 */ /* 0x000fe200078ec0ff */
[----:B------:R-:W-:Y:S01]  /*0690*/  @P2 IMAD.MOV.U32 R3, RZ, RZ, R16 ;  /* 0x000000ffff032224 */ /* 0x000fe200078e0010 */
[----:B------:R-:W-:Y:S01]  /*06a0*/  @P3 MOV R3, R17 ;  /* 0x0000001100033202 */ /* 0x000fe20000000f00 */
[----:B------:R-:W-:Y:S01]  /*06b0*/  @P4 IMAD.MOV.U32 R3, RZ, RZ, R18 ;  /* 0x000000ffff034224 */ /* 0x000fe200078e0012 */
[----:B------:R-:W-:Y:S01]  /*06c0*/  SHF.L.W.U32.HI R11, R6, R2, R11 ;  /* 0x00000002060b7219 */ /* 0x000fe20000010e0b */
[----:B------:R-:W-:-:S06]  /*06d0*/  @P5 IMAD.MOV.U32 R3, RZ, RZ, R14 ;  /* 0x000000ffff035224 */ /* 0x000fcc00078e000e */
[----:B------:R-:W-:-:S05]  /*06e0*/  @P0 IMAD.MOV.U32 R3, RZ, RZ, R0 ;  /* 0x000000ffff030224 */ /* 0x000fca00078e0000 */
[----:B------:R-:W-:-:S07]  /*06f0*/  SHF.L.W.U32.HI R6, R3, R2, R6 ;  /* 0x0000000203067219 */ /* 0x000fce0000010e06 */
.L_x_16:
[----:B------:R-:W-:Y:S05]  /*0700*/  BSYNC.RECONVERGENT B1 ;  /* 0x0000000000017941 */ /* 0x000fea0003800200 */
.L_x_15:
        /* <DEDUP_REMOVED lines=12> */
[----:B------:R-:W-:-:S03]  /*07d0*/  ISETP.GE.AND P1, PT, R12, RZ, PT ;  /* 0x000000ff0c00720c */ /* 0x000fc60003f26270 */
[----:B------:R-:W-:-:S04]  /*07e0*/  IMAD.MOV R0, RZ, RZ, -R19 ;  /* 0x000000ffff007224 */ /* 0x000fc800078e0a13 */
[----:B------:R-:W-:Y:S01]  /*07f0*/  @!P0 IMAD.MOV.U32 R19, RZ, RZ, R0 ;  /* 0x000000ffff138224 */ /* 0x000fe200078e0000 */
[----:B0-----:R-:W-:-:S10]  /*0800*/  DMUL R2, R2, UR4 ;  /* 0x0000000402027c28 */ /* 0x001fd40008000000 */
[----:B------:R-:W0:Y:S02]  /*0810*/  F2F.F32.F64 R2, R2 ;  /* 0x0000000200027310 */ /* 0x000e240000301000 */
[----:B0-----:R-:W-:-:S07]  /*0820*/  FSEL R0, -R2, R2, !P1 ;  /* 0x0000000202007208 */ /* 0x001fce0004800100 */
.L_x_13:
[----:B------:R-:W-:Y:S05]  /*0830*/  BSYNC.RECONVERGENT B0 ;  /* 0x0000000000007941 */ /* 0x000fea0003800200 */
.L_x_12:
[----:B------:R-:W0:Y:S02]  /*0840*/  LDC.64 R2, c[0x0][0x398] ;  /* 0x0000e600ff027b82 */ /* 0x000e240000000a00 */
[----:B0-----:R-:W-:-:S05]  /*0850*/  IMAD.WIDE R2, R4, 0x4, R2 ;  /* 0x0000000404027825 */ /* 0x001fca00078e0202 */
[----:B------:R-:W2:Y:S01]  /*0860*/  LDG.E R12, desc[UR6][R2.64] ;  /* 0x00000006020c7981 */ /* 0x000ea2000c1e1900 */
[----:B------:R-:W-:Y:S01]  /*0870*/  MOV R11, 0x37cbac00 ;  /* 0x37cbac00000b7802 */ /* 0x000fe20000000f00 */
[----:B------:R-:W-:Y:S01]  /*0880*/  FMUL R13, R0, R0 ;  /* 0x00000000000d7220 */ /* 0x000fe20000400000 */
[----:B------:R-:W-:Y:S01]  /*0890*/  LOP3.LUT R6, R19, 0x1, RZ, 0xc0, !PT ;  /* 0x0000000113067812 */ /* 0x000fe200078ec0ff */
[----:B------:R-:W-:Y:S01]  /*08a0*/  IMAD.MOV.U32 R22, RZ, RZ, 0x3c0885e4 ;  /* 0x3c0885e4ff167424 */ /* 0x000fe200078e00ff */
[----:B------:R-:W-:Y:S01]  /*08b0*/  FSETP.GE.AND P2, PT, |R5|, 105615, PT ;  /* 0x47ce47800500780b */ /* 0x000fe20003f46200 */
[----:B------:R-:W-:Y:S01]  /*08c0*/  FFMA R20, R13, R11, -0.0013887860113754868507 ;  /* 0xbab607ed0d147423 */ /* 0x000fe2000000000b */
[----:B------:R-:W-:Y:S01]  /*08d0*/  ISETP.NE.U32.AND P0, PT, R6, 0x1, PT ;  /* 0x000000010600780c */ /* 0x000fe20003f05070 */
[----:B------:R-:W-:Y:S01]  /*08e0*/  VIADD R19, R19, 0x1 ;  /* 0x0000000113137836 */ /* 0x000fe20000000000 */
[----:B------:R-:W0:Y:S01]  /*08f0*/  LDC.64 R6, c[0x0][0x380] ;  /* 0x0000e000ff067b82 */ /* 0x000e220000000a00 */
[----:B------:R-:W-:Y:S01]  /*0900*/  IMAD.MOV.U32 R21, RZ, RZ, 0x3e2aaaa8 ;  /* 0x3e2aaaa8ff157424 */ /* 0x000fe200078e00ff */
[----:B------:R-:W-:Y:S01]  /*0910*/  FSEL R20, R20, -0.00019574658654164522886, P0 ;  /* 0xb94d415314147808 */ /* 0x000fe20000000000 */
[----:B------:R-:W-:Y:S01]  /*0920*/  BSSY.RECONVERGENT B0, `(.L_x_17) ;  /* 0x000006d000007945 */ /* 0x000fe20003800200 */
[----:B------:R-:W-:-:S02]  /*0930*/  FSEL R22, R22, 0.041666727513074874878, !P0 ;  /* 0x3d2aaabb16167808 */ /* 0x000fc40004000000 */
[----:B------:R-:W-:Y:S02]  /*0940*/  LOP3.LUT P1, RZ, R19, 0x2, RZ, 0xc0, !PT ;  /* 0x0000000213ff7812 */ /* 0x000fe4000782c0ff */
[----:B------:R-:W-:Y:S01]  /*0950*/  FSEL R19, -R21, -0.4999999701976776123, !P0 ;  /* 0xbeffffff15137808 */ /* 0x000fe20004000100 */
[----:B------:R-:W-:Y:S01]  /*0960*/  FFMA R20, R13, R20, R22 ;  /* 0x000000140d147223 */ /* 0x000fe20000000016 */
[----:B------:R-:W-:-:S03]  /*0970*/  FSEL R0, R0, 1, !P0 ;  /* 0x3f80000000007808 */ /* 0x000fc60004000000 */
[C---:B------:R-:W-:Y:S02]  /*0980*/  FFMA R19, R13.reuse, R20, R19 ;  /* 0x000000140d137223 */ /* 0x040fe40000000013 */
[----:B------:R-:W-:-:S04]  /*0990*/  FFMA R13, R13, R0, RZ ;  /* 0x000000000d0d7223 */ /* 0x000fc800000000ff */
[----:B------:R-:W-:-:S04]  /*09a0*/  FFMA R0, R13, R19, R0 ;  /* 0x000000130d007223 */ /* 0x000fc80000000000 */
[----:B------:R-:W-:Y:S01]  /*09b0*/  @P1 FADD R0, RZ, -R0 ;  /* 0x80000000ff001221 */ /* 0x000fe20000000000 */
[----:B0-----:R-:W-:Y:S01]  /*09c0*/  IMAD.WIDE R6, R4, 0x8, R6 ;  /* 0x0000000804067825 */ /* 0x001fe200078e0206 */
[----:B--2---:R-:W-:-:S05]  /*09d0*/  I2FP.F32.S32 R13, R12 ;  /* 0x0000000c000d7245 */ /* 0x004fca0000201400 */
[----:B------:R-:W-:-:S05]  /*09e0*/  FMUL R13, R0, R13 ;  /* 0x0000000d000d7220 */ /* 0x000fca0000400000 */
[----:B------:R0:W-:Y:S01]  /*09f0*/  STG.E desc[UR6][R6.64], R13 ;  /* 0x0000000d06007986 */ /* 0x0001e2000c101906 */
[----:B------:R-:W-:Y:S05]  /*0a00*/  @!P2 BRA `(.L_x_18) ;  /* 0x000000040078a947 */ /* 0x000fea0003800000 */
[----:B------:R-:W-:-:S13]  /*0a10*/  FSETP.NEU.AND P0, PT, |R5|, +INF , PT ;  /* 0x7f8000000500780b */ /* 0x000fda0003f0d200 */
[----:B------:R-:W-:Y:S01]  /*0a20*/  @!P0 FMUL R9, RZ, R5 ;  /* 0x00000005ff098220 */ /* 0x000fe20000400000 */
[----:B------:R-:W-:Y:S01]  /*0a30*/  @!P0 IMAD.MOV.U32 R10, RZ, RZ, RZ ;  /* 0x000000ffff0a8224 */ /* 0x000fe200078e00ff */
[----:B------:R-:W-:Y:S06]  /*0a40*/  @!P0 BRA `(.L_x_18) ;  /* 0x0000000400688947 */ /* 0x000fec0003800000 */
[----:B------:R-:W-:Y:S02]  /*0a50*/  IMAD.SHL.U32 R4, R5, 0x100, RZ ;  /* 0x0000010005047824 */ /* 0x000fe400078e00ff */
[----:B------:R-:W-:Y:S02]  /*0a60*/  HFMA2 R10, -RZ, RZ, 0, 0 ;  /* 0x00000000ff0a7431 */ /* 0x000fe400000001ff */
[----:B------:R-:W-:Y:S01]  /*0a70*/  IMAD.MOV.U32 R0, RZ, RZ, RZ ;  /* 0x000000ffff007224 */ /* 0x000fe200078e00ff */
[----:B------:R-:W1:Y:S01]  /*0a80*/  LDCU.64 UR8, c[0x4][URZ] ;  /* 0x01000000ff0877ac */ /* 0x000e620008000a00 */
[----:B------:R-:W-:Y:S01]  /*0a90*/  LOP3.LUT R9, R4, 0x80000000, RZ, 0xfc, !PT ;  /* 0x8000000004097812 */ /* 0x000fe200078efcff */
[----:B------:R-:W-:Y:S01]  /*0aa0*/  UMOV UR5, URZ ;  /* 0x000000ff00057c82 */ /* 0x000fe20008000000 */
[----:B------:R-:W-:-:S05]  /*0ab0*/  UMOV UR4, URZ ;  /* 0x000000ff00047c82 */ /* 0x000fca0008000000 */
.L_x_19:
[----:B-1----:R-:W-:Y:S02]  /*0ac0*/  IMAD.U32 R20, RZ, RZ, UR8 ;  /* 0x00000008ff147e24 */ /* 0x002fe4000f8e00ff */
[----:B------:R-:W-:-:S05]  /*0ad0*/  IMAD.U32 R21, RZ, RZ, UR9 ;  /* 0x00000009ff157e24 */ /* 0x000fca000f8e00ff */
[----:B------:R-:W0:Y:S01]  /*0ae0*/  LDG.E.CONSTANT R12, desc[UR6][R20.64] ;  /* 0x00000006140c7981 */ /* 0x000e22000c1e9900 */
        /* <DEDUP_REMOVED lines=9> */
[C---:B------:R-:W-:Y:S01]  /*0b80*/  ISETP.EQ.AND P5, PT, R10.reuse, 0x14, PT ;  /* 0x000000140a00780c */ /* 0x040fe20003fa2270 */
[----:B------:R-:W-:Y:S02]  /*0b90*/  VIADD R10, R10, 0x4 ;  /* 0x000000040a0a7836 */ /* 0x000fe40000000000 */
[----:B0-----:R-:W-:-:S03]  /*0ba0*/  IMAD.WIDE.U32 R12, R12, R9, RZ ;  /* 0x000000090c0c7225 */ /* 0x001fc600078e00ff */
        /* <DEDUP_REMOVED lines=24> */
[----:B------:R-:W-:Y:S01]  /*0d30*/  @P4 IMAD.MOV.U32 R9, RZ, RZ, R8 ;  /* 0x000000ffff094224 */ /* 0x000fe200078e0008 */
[----:B------:R-:W-:Y:S01]  /*0d40*/  @P4 MOV R4, R15 ;  /* 0x0000000f00044202 */ /* 0x000fe20000000f00 */
[----:B------:R-:W-:Y:S01]  /*0d50*/  @P2 IMAD.MOV.U32 R9, RZ, RZ, R15 ;  /* 0x000000ffff092224 */ /* 0x000fe200078e000f */
[----:B------:R-:W-:Y:S01]  /*0d60*/  ISETP.EQ.AND P4, PT, R12, 0x4, PT ;  /* 0x000000040c00780c */ /* 0x000fe20003f82270 */
[--C-:B------:R-:W-:Y:S02]  /*0d70*/  @P2 IMAD.MOV.U32 R4, RZ, RZ, R16.reuse ;  /* 0x000000ffff042224 */ /* 0x100fe400078e0010 */
[----:B------:R-:W-:Y:S02]  /*0d80*/  @P1 IMAD.MOV.U32 R9, RZ, RZ, R16 ;  /* 0x000000ffff091224 */ /* 0x000fe400078e0010 */
[--C-:B------:R-:W-:Y:S01]  /*0d90*/  @P1 IMAD.MOV.U32 R4, RZ, RZ, R17.reuse ;  /* 0x000000ffff041224 */ /* 0x100fe200078e0011 */
[----:B------:R-:W-:Y:S01]  /*0da0*/  @P0 MOV R4, R18 ;  /* 0x0000001200040202 */ /* 0x000fe20000000f00 */
[----:B------:R-:W-:-:S02]  /*0db0*/  @P0 IMAD.MOV.U32 R9, RZ, RZ, R17 ;  /* 0x000000ffff090224 */ /* 0x000fc400078e0011 */
[----:B------:R-:W-:Y:S02]  /*0dc0*/  @P3 IMAD.MOV.U32 R9, RZ, RZ, R18 ;  /* 0x000000ffff093224 */ /* 0x000fe400078e0012 */
[--C-:B------:R-:W-:Y:S02]  /*0dd0*/  @P3 IMAD.MOV.U32 R4, RZ, RZ, R14.reuse ;  /* 0x000000ffff043224 */ /* 0x100fe400078e000e */
[----:B------:R-:W-:Y:S02]  /*0de0*/  @P5 IMAD.MOV.U32 R9, RZ, RZ, R14 ;  /* 0x000000ffff095224 */ /* 0x000fe400078e000e */
[--C-:B------:R-:W-:Y:S02]  /*0df0*/  @P5 IMAD.MOV.U32 R4, RZ, RZ, R0.reuse ;  /* 0x000000ffff045224 */ /* 0x100fe400078e0000 */
[----:B------:R-:W-:Y:S01]  /*0e00*/  @P4 IMAD.MOV.U32 R9, RZ, RZ, R0 ;  /* 0x000000ffff094224 */ /* 0x000fe200078e0000 */
        /* <DEDUP_REMOVED lines=11> */
.L_x_21:
[----:B------:R-:W-:Y:S05]  /*0ec0*/  BSYNC.RECONVERGENT B1 ;  /* 0x0000000000017941 */ /* 0x000fea0003800200 */
.L_x_20:
        /* <DEDUP_REMOVED lines=8> */
[----:B------:R-:W-:Y:S02]  /*0f50*/  SHF.R.U32.HI R4, RZ, 0x1e, R4 ;  /* 0x0000001eff047819 */ /* 0x000fe40000011604 */
[C---:B------:R-:W-:Y:S02]  /*0f60*/  LOP3.LUT R5, R10.reuse, R5, RZ, 0x3c, !PT ;  /* 0x000000050a057212 */ /* 0x040fe400078e3cff */
[----:B------:R-:W0:Y:S01]  /*0f70*/  I2F.F64.S64 R8, R8 ;  /* 0x0000000800087312 */ /* 0x000e220000301c00 */
[----:B------:R-:W-:Y:S02]  /*0f80*/  LEA.HI R10, R10, R4, RZ, 0x1 ;  /* 0x000000040a0a7211 */ /* 0x000fe400078f08ff */
[----:B------:R-:W-:-:S03]  /*0f90*/  ISETP.GE.AND P0, PT, R5, RZ, PT ;  /* 0x000000ff0500720c */ /* 0x000fc60003f06270 */
[----:B------:R-:W-:-:S04]  /*0fa0*/  IMAD.MOV R0, RZ, RZ, -R10 ;  /* 0x000000ffff007224 */ /* 0x000fc800078e0a0a */
[----:B------:R-:W-:Y:S01]  /*0fb0*/  @!P1 IMAD.MOV.U32 R10, RZ, RZ, R0 ;  /* 0x000000ffff0a9224 */ /* 0x000fe200078e0000 */
[----:B0-----:R-:W-:-:S10]  /*0fc0*/  DMUL R12, R8, UR4 ;  /* 0x00000004080c7c28 */ /* 0x001fd40008000000 */
[----:B------:R-:W0:Y:S02]  /*0fd0*/  F2F.F32.F64 R12, R12 ;  /* 0x0000000c000c7310 */ /* 0x000e240000301000 */
[----:B0-----:R-:W-:-:S07]  /*0fe0*/  FSEL R9, -R12, R12, !P0 ;  /* 0x0000000c0c097208 */ /* 0x001fce0004000100 */
.L_x_18:
[----:B------:R-:W-:Y:S05]  /*0ff0*/  BSYNC.RECONVERGENT B0 ;  /* 0x0000000000007941 */ /* 0x000fea0003800200 */
.L_x_17:
[----:B------:R1:W2:Y:S01]  /*1000*/  LDG.E R8, desc[UR6][R2.64] ;  /* 0x0000000602087981 */ /* 0x0002a2000c1e1900 */
[----:B------:R-:W-:Y:S01]  /*1010*/  FMUL R4, R9, R9 ;  /* 0x0000000909047220 */ /* 0x000fe20000400000 */
[C---:B------:R-:W-:Y:S01]  /*1020*/  LOP3.LUT R0, R10.reuse, 0x1, RZ, 0xc0, !PT ;  /* 0x000000010a007812 */ /* 0x040fe200078ec0ff */
[----:B------:R-:W-:Y:S01]  /*1030*/  IMAD.MOV.U32 R5, RZ, RZ, 0x3d2aaabb ;  /* 0x3d2aaabbff057424 */ /* 0x000fe200078e00ff */
[----:B------:R-:W-:Y:S01]  /*1040*/  LOP3.LUT P1, RZ, R10, 0x2, RZ, 0xc0, !PT ;  /* 0x000000020aff7812 */ /* 0x000fe2000782c0ff */
[----:B------:R-:W-:Y:S01]  /*1050*/  FFMA R11, R4, R11, -0.0013887860113754868507 ;  /* 0xbab607ed040b7423 */ /* 0x000fe2000000000b */
[----:B------:R-:W-:Y:S01]  /*1060*/  ISETP.NE.U32.AND P0, PT, R0, 0x1, PT ;  /* 0x000000010000780c */ /* 0x000fe20003f05070 */
[----:B------:R-:W-:-:S03]  /*1070*/  IMAD.MOV.U32 R0, RZ, RZ, 0x3effffff ;  /* 0x3effffffff007424 */ /* 0x000fc600078e00ff */
[----:B------:R-:W-:Y:S02]  /*1080*/  FSEL R11, R11, -0.00019574658654164522886, !P0 ;  /* 0xb94d41530b0b7808 */ /* 0x000fe40004000000 */
[----:B------:R-:W-:Y:S02]  /*1090*/  FSEL R5, R5, 0.0083327032625675201416, !P0 ;  /* 0x3c0885e405057808 */ /* 0x000fe40004000000 */
[----:B-1----:R-:W-:Y:S02]  /*10a0*/  FSEL R2, -R0, -0.16666662693023681641, !P0 ;  /* 0xbe2aaaa800027808 */ /* 0x002fe40004000100 */
[----:B------:R-:W-:Y:S01]  /*10b0*/  FSEL R0, R9, 1, P0 ;  /* 0x3f80000009007808 */ /* 0x000fe20000000000 */
[----:B------:R-:W-:-:S04]  /*10c0*/  FFMA R5, R4, R11, R5 ;  /* 0x0000000b04057223 */ /* 0x000fc80000000005 */
[C---:B------:R-:W-:Y:S01]  /*10d0*/  FFMA R2, R4.reuse, R5, R2 ;  /* 0x0000000504027223 */ /* 0x040fe20000000002 */
[----:B------:R-:W-:-:S04]  /*10e0*/  FFMA R3, R4, R0, RZ ;  /* 0x0000000004037223 */ /* 0x000fc800000000ff */
[----:B------:R-:W-:-:S04]  /*10f0*/  FFMA R0, R3, R2, R0 ;  /* 0x0000000203007223 */ /* 0x000fc80000000000 */
[----:B------:R-:W-:Y:S01]  /*1100*/  @P1 FADD R0, RZ, -R0 ;  /* 0x80000000ff001221 */ /* 0x000fe20000000000 */
[----:B--2---:R-:W-:-:S05]  /*1110*/  I2FP.F32.S32 R3, R8 ;  /* 0x0000000800037245 */ /* 0x004fca0000201400 */
[----:B------:R-:W-:-:S05]  /*1120*/  FMUL R3, R0, R3 ;  /* 0x0000000300037220 */ /* 0x000fca0000400000 */
[----:B------:R-:W-:Y:S01]  /*1130*/  STG.E desc[UR6][R6.64+0x4], R3 ;  /* 0x0000040306007986 */ /* 0x000fe2000c101906 */
[----:B------:R-:W-:Y:S05]  /*1140*/  EXIT ;  /* 0x000000000000794d */ /* 0x000fea0003800000 */
.L_x_22:
        /* <DEDUP_REMOVED lines=11> */
.L_x_25:


//--------------------- .nv.global.init           --------------------------
	.section	.nv.global.init,"aw",@progbits
	.align	4
.nv.global.init:
	.type		__cudart_i2opi_f,@object
	.size		__cudart_i2opi_f,(.L_0 - __cudart_i2opi_f)
__cudart_i2opi_f:
        /*0000*/ 	.byte	0x41, 0x90, 0x43, 0x3c, 0x99, 0x95, 0x62, 0xdb, 0xc0, 0xdd, 0x34, 0xf5, 0xd1, 0x57, 0x27, 0xfc
        /*0010*/ 	.byte	0x29, 0x15, 0x44, 0x4e, 0x6e, 0x83, 0xf9, 0xa2
.L_0:


//--------------------- .nv.shared.reserved.0     --------------------------
	.section	.nv.shared.reserved.0,"aw",@nobits
	.weak		__nv_reservedSMEM_offset_0_alias
	.size		__nv_reservedSMEM_offset_0_alias, 0, 64
	.other		__nv_reservedSMEM_offset_0_alias,@"STO_CUDA_RESERVED_SHARED STV_DEFAULT"
__nv_reservedSMEM_offset_0_alias:
	.zero		0
	.zero		64


//--------------------- .nv.constant0._Z28frequency_domain_beamformingP6float2PKS_i --------------------------
	.section	.nv.constant0._Z28frequency_domain_beamformingP6float2PKS_i,"a",@progbits
	.sectionflags	@""
	.align	4
.nv.constant0._Z28frequency_domain_beamformingP6float2PKS_i:
	.zero		916


//--------------------- .nv.constant0._Z23time_domain_beamformingP6float2PKfi --------------------------
	.section	.nv.constant0._Z23time_domain_beamformingP6float2PKfi,"a",@progbits
	.sectionflags	@""
	.align	4
.nv.constant0._Z23time_domain_beamformingP6float2PKfi:
	.zero		916


//--------------------- .nv.constant0._Z16generate_signalsP6float2ffiPi --------------------------
	.section	.nv.constant0._Z16generate_signalsP6float2ffiPi,"a",@progbits
	.sectionflags	@""
	.align	4
.nv.constant0._Z16generate_signalsP6float2ffiPi:
	.zero		928


//--------------------- SYMBOLS --------------------------

	.type		.nv.reservedSmem.offset0,@object
	.size		.nv.reservedSmem.offset0,0x4
